//
// Generated by NVIDIA NVVM Compiler
//
// Compiler Build ID: CL-36424714
// Cuda compilation tools, release 13.0, V13.0.88
// Based on NVVM 20.0.0
//

.version 9.0
.target sm_100
.address_size 64

	// .globl	_Z16set2to1_kernel_4PKfiiPfi

.visible .entry _Z16set2to1_kernel_4PKfiiPfi(
	.param .u64 .ptr .align 1 _Z16set2to1_kernel_4PKfiiPfi_param_0,
	.param .u32 _Z16set2to1_kernel_4PKfiiPfi_param_1,
	.param .u32 _Z16set2to1_kernel_4PKfiiPfi_param_2,
	.param .u64 .ptr .align 1 _Z16set2to1_kernel_4PKfiiPfi_param_3,
	.param .u32 _Z16set2to1_kernel_4PKfiiPfi_param_4
)
{
	.reg .pred 	%p<8>;
	.reg .b32 	%r<85>;
	.reg .b32 	%f<10>;
	.reg .b64 	%rd<31>;

	ld.param.u64 	%rd3, [_Z16set2to1_kernel_4PKfiiPfi_param_0];
	ld.param.u32 	%r21, [_Z16set2to1_kernel_4PKfiiPfi_param_1];
	ld.param.u32 	%r22, [_Z16set2to1_kernel_4PKfiiPfi_param_2];
	ld.param.u64 	%rd4, [_Z16set2to1_kernel_4PKfiiPfi_param_3];
	ld.param.u32 	%r23, [_Z16set2to1_kernel_4PKfiiPfi_param_4];
	cvta.to.global.u64 	%rd1, %rd4;
	cvta.to.global.u64 	%rd2, %rd3;
	mov.u32 	%r1, %nctaid.x;
	mov.u32 	%r2, %ntid.x;
	mul.lo.s32 	%r3, %r1, %r2;
	shl.b32 	%r4, %r3, 2;
	mov.u32 	%r5, %ctaid.x;
	mov.u32 	%r6, %tid.x;
	mad.lo.s32 	%r80, %r5, %r2, %r6;
	div.s32 	%r8, %r23, %r4;
	setp.lt.s32 	%p1, %r8, 1;
	@%p1 bra 	$L__BB0_2;
	shl.b32 	%r24, %r80, 2;
	or.b32  	%r25, %r24, 1;
	or.b32  	%r26, %r24, 2;
	or.b32  	%r27, %r24, 3;
	div.s32 	%r28, %r24, %r21;
	mul.lo.s32 	%r29, %r28, %r21;
	sub.s32 	%r30, %r24, %r29;
	mad.lo.s32 	%r31, %r28, %r22, %r30;
	mul.wide.s32 	%rd5, %r31, 4;
	add.s64 	%rd6, %rd2, %rd5;
	ld.global.nc.f32 	%f1, [%rd6];
	div.s32 	%r32, %r25, %r21;
	mul.lo.s32 	%r33, %r32, %r21;
	sub.s32 	%r34, %r25, %r33;
	mad.lo.s32 	%r35, %r32, %r22, %r34;
	mul.wide.s32 	%rd7, %r35, 4;
	add.s64 	%rd8, %rd2, %rd7;
	ld.global.nc.f32 	%f2, [%rd8];
	div.s32 	%r36, %r26, %r21;
	mul.lo.s32 	%r37, %r36, %r21;
	sub.s32 	%r38, %r26, %r37;
	mad.lo.s32 	%r39, %r36, %r22, %r38;
	mul.wide.s32 	%rd9, %r39, 4;
	add.s64 	%rd10, %rd2, %rd9;
	ld.global.nc.f32 	%f3, [%rd10];
	div.s32 	%r40, %r27, %r21;
	mul.lo.s32 	%r41, %r40, %r21;
	sub.s32 	%r42, %r27, %r41;
	mad.lo.s32 	%r43, %r40, %r22, %r42;
	mul.wide.s32 	%rd11, %r43, 4;
	add.s64 	%rd12, %rd2, %rd11;
	ld.global.nc.f32 	%f4, [%rd12];
	st.global.v4.f32 	[%rd1], {%f1, %f2, %f3, %f4};
	mul.lo.s32 	%r44, %r1, %r8;
	shl.b32 	%r45, %r44, 2;
	add.s32 	%r46, %r5, %r45;
	mad.lo.s32 	%r80, %r2, %r46, %r6;
$L__BB0_2:
	mad.lo.s32 	%r83, %r8, %r4, %r80;
	setp.ge.s32 	%p2, %r83, %r23;
	@%p2 bra 	$L__BB0_9;
	add.s32 	%r47, %r83, %r3;
	max.s32 	%r48, %r23, %r47;
	sub.s32 	%r49, %r48, %r47;
	setp.ne.s32 	%p3, %r49, 0;
	selp.u32 	%r50, 1, 0, %p3;
	selp.s32 	%r51, -1, 0, %p3;
	add.s32 	%r52, %r49, %r51;
	div.u32 	%r53, %r52, %r3;
	add.s32 	%r12, %r53, %r50;
	and.b32  	%r54, %r12, 3;
	setp.eq.s32 	%p4, %r54, 3;
	@%p4 bra 	$L__BB0_6;
	add.s32 	%r55, %r12, 1;
	and.b32  	%r56, %r55, 3;
	neg.s32 	%r81, %r56;
$L__BB0_5:
	.pragma "nounroll";
	mul.wide.s32 	%rd13, %r83, 4;
	add.s64 	%rd14, %rd2, %rd13;
	ld.global.nc.f32 	%f5, [%rd14];
	div.s32 	%r57, %r83, %r21;
	mul.lo.s32 	%r58, %r57, %r21;
	sub.s32 	%r59, %r83, %r58;
	mad.lo.s32 	%r60, %r57, %r22, %r59;
	mul.wide.s32 	%rd15, %r60, 4;
	add.s64 	%rd16, %rd1, %rd15;
	st.global.f32 	[%rd16], %f5;
	add.s32 	%r83, %r83, %r3;
	add.s32 	%r81, %r81, 1;
	setp.ne.s32 	%p5, %r81, 0;
	@%p5 bra 	$L__BB0_5;
$L__BB0_6:
	setp.lt.u32 	%p6, %r12, 3;
	@%p6 bra 	$L__BB0_9;
	mul.wide.s32 	%rd21, %r3, 4;
$L__BB0_8:
	mul.wide.s32 	%rd17, %r83, 4;
	add.s64 	%rd18, %rd2, %rd17;
	ld.global.nc.f32 	%f6, [%rd18];
	div.s32 	%r61, %r83, %r21;
	mul.lo.s32 	%r62, %r61, %r21;
	sub.s32 	%r63, %r83, %r62;
	mad.lo.s32 	%r64, %r61, %r22, %r63;
	mul.wide.s32 	%rd19, %r64, 4;
	add.s64 	%rd20, %rd1, %rd19;
	st.global.f32 	[%rd20], %f6;
	add.s32 	%r65, %r83, %r3;
	add.s64 	%rd22, %rd18, %rd21;
	ld.global.nc.f32 	%f7, [%rd22];
	div.s32 	%r66, %r65, %r21;
	mul.lo.s32 	%r67, %r66, %r21;
	sub.s32 	%r68, %r65, %r67;
	mad.lo.s32 	%r69, %r66, %r22, %r68;
	mul.wide.s32 	%rd23, %r69, 4;
	add.s64 	%rd24, %rd1, %rd23;
	st.global.f32 	[%rd24], %f7;
	add.s32 	%r70, %r65, %r3;
	add.s64 	%rd25, %rd22, %rd21;
	ld.global.nc.f32 	%f8, [%rd25];
	div.s32 	%r71, %r70, %r21;
	mul.lo.s32 	%r72, %r71, %r21;
	sub.s32 	%r73, %r70, %r72;
	mad.lo.s32 	%r74, %r71, %r22, %r73;
	mul.wide.s32 	%rd26, %r74, 4;
	add.s64 	%rd27, %rd1, %rd26;
	st.global.f32 	[%rd27], %f8;
	add.s32 	%r75, %r70, %r3;
	add.s64 	%rd28, %rd25, %rd21;
	ld.global.nc.f32 	%f9, [%rd28];
	div.s32 	%r76, %r75, %r21;
	mul.lo.s32 	%r77, %r76, %r21;
	sub.s32 	%r78, %r75, %r77;
	mad.lo.s32 	%r79, %r76, %r22, %r78;
	mul.wide.s32 	%rd29, %r79, 4;
	add.s64 	%rd30, %rd1, %rd29;
	st.global.f32 	[%rd30], %f9;
	add.s32 	%r83, %r75, %r3;
	setp.lt.s32 	%p7, %r83, %r23;
	@%p7 bra 	$L__BB0_8;
$L__BB0_9:
	ret;

}
	// .globl	_Z16set2to1_kernel_1PKfiiPfi
.visible .entry _Z16set2to1_kernel_1PKfiiPfi(
	.param .u64 .ptr .align 1 _Z16set2to1_kernel_1PKfiiPfi_param_0,
	.param .u32 _Z16set2to1_kernel_1PKfiiPfi_param_1,
	.param .u32 _Z16set2to1_kernel_1PKfiiPfi_param_2,
	.param .u64 .ptr .align 1 _Z16set2to1_kernel_1PKfiiPfi_param_3,
	.param .u32 _Z16set2to1_kernel_1PKfiiPfi_param_4
)
{
	.reg .pred 	%p<7>;
	.reg .b32 	%r<51>;
	.reg .b32 	%f<6>;
	.reg .b64 	%rd<29>;

	ld.param.u64 	%rd7, [_Z16set2to1_kernel_1PKfiiPfi_param_0];
	ld.param.u32 	%r12, [_Z16set2to1_kernel_1PKfiiPfi_param_1];
	ld.param.u32 	%r13, [_Z16set2to1_kernel_1PKfiiPfi_param_2];
	ld.param.u64 	%rd8, [_Z16set2to1_kernel_1PKfiiPfi_param_3];
	ld.param.u32 	%r14, [_Z16set2to1_kernel_1PKfiiPfi_param_4];
	cvta.to.global.u64 	%rd1, %rd8;
	cvta.to.global.u64 	%rd2, %rd7;
	mov.u32 	%r49, %tid.x;
	mov.u32 	%r2, %ntid.x;
	setp.ge.s32 	%p1, %r49, %r14;
	@%p1 bra 	$L__BB1_6;
	add.s32 	%r15, %r49, %r2;
	max.u32 	%r16, %r14, %r15;
	setp.lt.u32 	%p2, %r15, %r14;
	selp.u32 	%r17, 1, 0, %p2;
	add.s32 	%r18, %r15, %r17;
	sub.s32 	%r19, %r16, %r18;
	div.u32 	%r20, %r19, %r2;
	add.s32 	%r3, %r20, %r17;
	and.b32  	%r21, %r3, 3;
	setp.eq.s32 	%p3, %r21, 3;
	@%p3 bra 	$L__BB1_4;
	mul.wide.u32 	%rd9, %r49, 4;
	add.s64 	%rd28, %rd1, %rd9;
	mul.wide.u32 	%rd4, %r2, 4;
	add.s32 	%r22, %r3, 1;
	and.b32  	%r23, %r22, 3;
	neg.s32 	%r47, %r23;
$L__BB1_3:
	.pragma "nounroll";
	div.s32 	%r24, %r49, %r12;
	mul.lo.s32 	%r25, %r24, %r12;
	sub.s32 	%r26, %r49, %r25;
	mad.lo.s32 	%r27, %r24, %r13, %r26;
	mul.wide.s32 	%rd10, %r27, 4;
	add.s64 	%rd11, %rd2, %rd10;
	ld.global.nc.f32 	%f1, [%rd11];
	st.global.f32 	[%rd28], %f1;
	add.s32 	%r49, %r49, %r2;
	add.s64 	%rd28, %rd28, %rd4;
	add.s32 	%r47, %r47, 1;
	setp.ne.s32 	%p4, %r47, 0;
	@%p4 bra 	$L__BB1_3;
$L__BB1_4:
	setp.lt.u32 	%p5, %r3, 3;
	@%p5 bra 	$L__BB1_6;
$L__BB1_5:
	div.s32 	%r28, %r49, %r12;
	mul.lo.s32 	%r29, %r28, %r12;
	sub.s32 	%r30, %r49, %r29;
	mad.lo.s32 	%r31, %r28, %r13, %r30;
	mul.wide.s32 	%rd12, %r31, 4;
	add.s64 	%rd13, %rd2, %rd12;
	ld.global.nc.f32 	%f2, [%rd13];
	mul.wide.u32 	%rd14, %r49, 4;
	add.s64 	%rd15, %rd1, %rd14;
	st.global.f32 	[%rd15], %f2;
	add.s32 	%r32, %r49, %r2;
	div.s32 	%r33, %r32, %r12;
	mul.lo.s32 	%r34, %r33, %r12;
	sub.s32 	%r35, %r32, %r34;
	mad.lo.s32 	%r36, %r33, %r13, %r35;
	mul.wide.s32 	%rd16, %r36, 4;
	add.s64 	%rd17, %rd2, %rd16;
	ld.global.nc.f32 	%f3, [%rd17];
	mul.wide.u32 	%rd18, %r32, 4;
	add.s64 	%rd19, %rd1, %rd18;
	st.global.f32 	[%rd19], %f3;
	add.s32 	%r37, %r32, %r2;
	div.s32 	%r38, %r37, %r12;
	mul.lo.s32 	%r39, %r38, %r12;
	sub.s32 	%r40, %r37, %r39;
	mad.lo.s32 	%r41, %r38, %r13, %r40;
	mul.wide.s32 	%rd20, %r41, 4;
	add.s64 	%rd21, %rd2, %rd20;
	ld.global.nc.f32 	%f4, [%rd21];
	mul.wide.u32 	%rd22, %r37, 4;
	add.s64 	%rd23, %rd1, %rd22;
	st.global.f32 	[%rd23], %f4;
	add.s32 	%r42, %r37, %r2;
	div.s32 	%r43, %r42, %r12;
	mul.lo.s32 	%r44, %r43, %r12;
	sub.s32 	%r45, %r42, %r44;
	mad.lo.s32 	%r46, %r43, %r13, %r45;
	mul.wide.s32 	%rd24, %r46, 4;
	add.s64 	%rd25, %rd2, %rd24;
	ld.global.nc.f32 	%f5, [%rd25];
	mul.wide.u32 	%rd26, %r42, 4;
	add.s64 	%rd27, %rd1, %rd26;
	st.global.f32 	[%rd27], %f5;
	add.s32 	%r49, %r42, %r2;
	setp.lt.s32 	%p6, %r49, %r14;
	@%p6 bra 	$L__BB1_5;
$L__BB1_6:
	ret;

}


// ===== COMPILED SASS (sm_100) =====

	.target	sm_100

	.elftype	@"ET_EXEC"


//--------------------- .note.nv.tkinfo           --------------------------
	.section	.note.nv.tkinfo,"",@"SHT_NOTE"
	.sectionflags	@"SHF_NOTE_NV_TKINFO"
	.tkinfo
        /*0018*/ 	.word	0x00000002
        /*0030*/ 	.string	""
        /*0030*/ 	.string	"ptxas"
        /*0030*/ 	.string	"Cuda compilation tools, release 13.0, V13.0.88"
        /*0030*/ 	.string	"Build cuda_13.0.r13.0/compiler.36424714_0"
        /*0030*/ 	.string	"-arch sm_100 -m 64 "



//--------------------- .note.nv.cuinfo           --------------------------
	.section	.note.nv.cuinfo,"",@"SHT_NOTE"
	.sectionflags	@"SHF_NOTE_NV_CUINFO"
        /*0018*/ 	.short	0x0002
        /*001a*/ 	.short	0x0064
        /*001c*/ 	.short	0x0082
	.zero		2


//--------------------- .nv.info                  --------------------------
	.section	.nv.info,"",@"SHT_CUDA_INFO"
	.align	4


	//----- nvinfo : EIATTR_REGCOUNT
	.align		4
        /*0000*/ 	.byte	0x04, 0x2f
        /*0002*/ 	.short	(.L_1 - .L_0)
	.align		4
.L_0:
        /*0004*/ 	.word	index@(_Z16set2to1_kernel_4PKfiiPfi)
        /*0008*/ 	.word	0x00000020


	//----- nvinfo : EIATTR_FRAME_SIZE
	.align		4
.L_1:
        /*000c*/ 	.byte	0x04, 0x11
        /*000e*/ 	.short	(.L_3 - .L_2)
	.align		4
.L_2:
        /*0010*/ 	.word	index@(_Z16set2to1_kernel_4PKfiiPfi)
        /*0014*/ 	.word	0x00000000


	//----- nvinfo : EIATTR_REGCOUNT
	.align		4
.L_3:
        /*0018*/ 	.byte	0x04, 0x2f
        /*001a*/ 	.short	(.L_5 - .L_4)
	.align		4
.L_4:
        /*001c*/ 	.word	index@(_Z16set2to1_kernel_1PKfiiPfi)
        /*0020*/ 	.word	0x0000001e


	//----- nvinfo : EIATTR_FRAME_SIZE
	.align		4
.L_5:
        /*0024*/ 	.byte	0x04, 0x11
        /*0026*/ 	.short	(.L_7 - .L_6)
	.align		4
.L_6:
        /*0028*/ 	.word	index@(_Z16set2to1_kernel_1PKfiiPfi)
        /*002c*/ 	.word	0x00000000


	//----- nvinfo : EIATTR_MIN_STACK_SIZE
	.align		4
.L_7:
        /*0030*/ 	.byte	0x04, 0x12
        /*0032*/ 	.short	(.L_9 - .L_8)
	.align		4
.L_8:
        /*0034*/ 	.word	index@(_Z16set2to1_kernel_1PKfiiPfi)
        /*0038*/ 	.word	0x00000000


	//----- nvinfo : EIATTR_MIN_STACK_SIZE
	.align		4
.L_9:
        /*003c*/ 	.byte	0x04, 0x12
        /*003e*/ 	.short	(.L_11 - .L_10)
	.align		4
.L_10:
        /*0040*/ 	.word	index@(_Z16set2to1_kernel_4PKfiiPfi)
        /*0044*/ 	.word	0x00000000
.L_11:


//--------------------- .nv.compat                --------------------------
	.section	.nv.compat,"",@"SHT_CUDA_COMPAT_INFO"
	.align	4
        /*0000*/ 	.byte	0x02, 0x09, 0x00, 0x00, 0x02, 0x02, 0x01, 0x00, 0x02, 0x05, 0x05, 0x00, 0x03, 0x07, 0x01, 0x01
        /*0010*/ 	.byte	0x02, 0x03, 0x00, 0x00, 0x02, 0x06, 0x01, 0x00, 0x04, 0x0b, 0x08, 0x00, 0x09, 0x00, 0x00, 0x00
        /*0020*/ 	.byte	0x00, 0x00, 0x00, 0x00


//--------------------- .nv.info._Z16set2to1_kernel_1PKfiiPfi --------------------------
	.section	.nv.info._Z16set2to1_kernel_1PKfiiPfi,"",@"SHT_CUDA_INFO"
	.sectionflags	@""
	.align	4


	//----- nvinfo : EIATTR_CUDA_API_VERSION
	.align		4
        /*0000*/ 	.byte	0x04, 0x37
        /*0002*/ 	.short	(.L_13 - .L_12)
.L_12:
        /*0004*/ 	.word	0x00000082


	//----- nvinfo : EIATTR_KPARAM_INFO
	.align		4
.L_13:
        /*0008*/ 	.byte	0x04, 0x17
        /*000a*/ 	.short	(.L_15 - .L_14)
.L_14:
        /*000c*/ 	.word	0x00000000
        /*0010*/ 	.short	0x0004
        /*0012*/ 	.short	0x0018
        /*0014*/ 	.byte	0x00, 0xf0, 0x11, 0x00


	//----- nvinfo : EIATTR_KPARAM_INFO
	.align		4
.L_15:
        /*0018*/ 	.byte	0x04, 0x17
        /*001a*/ 	.short	(.L_17 - .L_16)
.L_16:
        /*001c*/ 	.word	0x00000000
        /*0020*/ 	.short	0x0003
        /*0022*/ 	.short	0x0010
        /*0024*/ 	.byte	0x00, 0xf5, 0x21, 0x00


	//----- nvinfo : EIATTR_KPARAM_INFO
	.align		4
.L_17:
        /*0028*/ 	.byte	0x04, 0x17
        /*002a*/ 	.short	(.L_19 - .L_18)
.L_18:
        /*002c*/ 	.word	0x00000000
        /*0030*/ 	.short	0x0002
        /*0032*/ 	.short	0x000c
        /*0034*/ 	.byte	0x00, 0xf0, 0x11, 0x00


	//----- nvinfo : EIATTR_KPARAM_INFO
	.align		4
.L_19:
        /*0038*/ 	.byte	0x04, 0x17
        /*003a*/ 	.short	(.L_21 - .L_20)
.L_20:
        /*003c*/ 	.word	0x00000000
        /*0040*/ 	.short	0x0001
        /*0042*/ 	.short	0x0008
        /*0044*/ 	.byte	0x00, 0xf0, 0x11, 0x00


	//----- nvinfo : EIATTR_KPARAM_INFO
	.align		4
.L_21:
        /*0048*/ 	.byte	0x04, 0x17
        /*004a*/ 	.short	(.L_23 - .L_22)
.L_22:
        /*004c*/ 	.word	0x00000000
        /*0050*/ 	.short	0x0000
        /*0052*/ 	.short	0x0000
        /*0054*/ 	.byte	0x00, 0xf5, 0x21, 0x00


	//----- nvinfo : EIATTR_SPARSE_MMA_MASK
	.align		4
.L_23:
        /*0058*/ 	.byte	0x03, 0x50
        /*005a*/ 	.short	0x0000


	//----- nvinfo : EIATTR_MAXREG_COUNT
	.align		4
        /*005c*/ 	.byte	0x03, 0x1b
        /*005e*/ 	.short	0x00ff


	//----- nvinfo : EIATTR_MERCURY_ISA_VERSION
	.align		4
        /*0060*/ 	.byte	0x03, 0x5f
        /*0062*/ 	.short	0x0101


	//----- nvinfo : EIATTR_VRC_CTA_INIT_COUNT
	.align		4
        /*0064*/ 	.byte	0x02, 0x4a
	.zero		1
	.zero		1


	//----- nvinfo : EIATTR_EXIT_INSTR_OFFSETS
	.align		4
        /*0068*/ 	.byte	0x04, 0x1c
        /*006a*/ 	.short	(.L_25 - .L_24)


	//   ....[0]....
.L_24:
        /*006c*/ 	.word	0x00000050


	//   ....[1]....
        /*0070*/ 	.word	0x00000520


	//   ....[2]....
        /*0074*/ 	.word	0x00000c60


	//----- nvinfo : EIATTR_CRS_STACK_SIZE
	.align		4
.L_25:
        /*0078*/ 	.byte	0x04, 0x1e
        /*007a*/ 	.short	(.L_27 - .L_26)
.L_26:
        /*007c*/ 	.word	0x00000000


	//----- nvinfo : EIATTR_CBANK_PARAM_SIZE
	.align		4
.L_27:
        /*0080*/ 	.byte	0x03, 0x19
        /*0082*/ 	.short	0x001c


	//----- nvinfo : EIATTR_PARAM_CBANK
	.align		4
        /*0084*/ 	.byte	0x04, 0x0a
        /*0086*/ 	.short	(.L_29 - .L_28)
	.align		4
.L_28:
        /*0088*/ 	.word	index@(.nv.constant0._Z16set2to1_kernel_1PKfiiPfi)
        /*008c*/ 	.short	0x0380
        /*008e*/ 	.short	0x001c


	//----- nvinfo : EIATTR_SW_WAR
	.align		4
.L_29:
        /*0090*/ 	.byte	0x04, 0x36
        /*0092*/ 	.short	(.L_31 - .L_30)
.L_30:
        /*0094*/ 	.word	0x00000008
.L_31:


//--------------------- .nv.info._Z16set2to1_kernel_4PKfiiPfi --------------------------
	.section	.nv.info._Z16set2to1_kernel_4PKfiiPfi,"",@"SHT_CUDA_INFO"
	.sectionflags	@""
	.align	4


	//----- nvinfo : EIATTR_CUDA_API_VERSION
	.align		4
        /*0000*/ 	.byte	0x04, 0x37
        /*0002*/ 	.short	(.L_33 - .L_32)
.L_32:
        /*0004*/ 	.word	0x00000082


	//----- nvinfo : EIATTR_KPARAM_INFO
	.align		4
.L_33:
        /*0008*/ 	.byte	0x04, 0x17
        /*000a*/ 	.short	(.L_35 - .L_34)
.L_34:
        /*000c*/ 	.word	0x00000000
        /*0010*/ 	.short	0x0004
        /*0012*/ 	.short	0x0018
        /*0014*/ 	.byte	0x00, 0xf0, 0x11, 0x00


	//----- nvinfo : EIATTR_KPARAM_INFO
	.align		4
.L_35:
        /*0018*/ 	.byte	0x04, 0x17
        /*001a*/ 	.short	(.L_37 - .L_36)
.L_36:
        /*001c*/ 	.word	0x00000000
        /*0020*/ 	.short	0x0003
        /*0022*/ 	.short	0x0010
        /*0024*/ 	.byte	0x00, 0xf5, 0x21, 0x00


	//----- nvinfo : EIATTR_KPARAM_INFO
	.align		4
.L_37:
        /*0028*/ 	.byte	0x04, 0x17
        /*002a*/ 	.short	(.L_39 - .L_38)
.L_38:
        /*002c*/ 	.word	0x00000000
        /*0030*/ 	.short	0x0002
        /*0032*/ 	.short	0x000c
        /*0034*/ 	.byte	0x00, 0xf0, 0x11, 0x00


	//----- nvinfo : EIATTR_KPARAM_INFO
	.align		4
.L_39:
        /*0038*/ 	.byte	0x04, 0x17
        /*003a*/ 	.short	(.L_41 - .L_40)
.L_40:
        /*003c*/ 	.word	0x00000000
        /*0040*/ 	.short	0x0001
        /*0042*/ 	.short	0x0008
        /*0044*/ 	.byte	0x00, 0xf0, 0x11, 0x00


	//----- nvinfo : EIATTR_KPARAM_INFO
	.align		4
.L_41:
        /*0048*/ 	.byte	0x04, 0x17
        /*004a*/ 	.short	(.L_43 - .L_42)
.L_42:
        /*004c*/ 	.word	0x00000000
        /*0050*/ 	.short	0x0000
        /*0052*/ 	.short	0x0000
        /*0054*/ 	.byte	0x00, 0xf5, 0x21, 0x00


	//----- nvinfo : EIATTR_SPARSE_MMA_MASK
	.align		4
.L_43:
        /*0058*/ 	.byte	0x03, 0x50
        /*005a*/ 	.short	0x0000


	//----- nvinfo : EIATTR_MAXREG_COUNT
	.align		4
        /*005c*/ 	.byte	0x03, 0x1b
        /*005e*/ 	.short	0x00ff


	//----- nvinfo : EIATTR_MERCURY_ISA_VERSION
	.align		4
        /*0060*/ 	.byte	0x03, 0x5f
        /*0062*/ 	.short	0x0101


	//----- nvinfo : EIATTR_VRC_CTA_INIT_COUNT
	.align		4
        /*0064*/ 	.byte	0x02, 0x4a
	.zero		1
	.zero		1


	//----- nvinfo : EIATTR_EXIT_INSTR_OFFSETS
	.align		4
        /*0068*/ 	.byte	0x04, 0x1c
        /*006a*/ 	.short	(.L_45 - .L_44)


	//   ....[0]....
.L_44:
        /*006c*/ 	.word	0x00000860


	//   ....[1]....
        /*0070*/ 	.word	0x00000d30


	//   ....[2]....
        /*0074*/ 	.word	0x00001460


	//----- nvinfo : EIATTR_CRS_STACK_SIZE
	.align		4
.L_45:
        /*0078*/ 	.byte	0x04, 0x1e
        /*007a*/ 	.short	(.L_47 - .L_46)
.L_46:
        /*007c*/ 	.word	0x00000000


	//----- nvinfo : EIATTR_CBANK_PARAM_SIZE
	.align		4
.L_47:
        /*0080*/ 	.byte	0x03, 0x19
        /*0082*/ 	.short	0x001c


	//----- nvinfo : EIATTR_PARAM_CBANK
	.align		4
        /*0084*/ 	.byte	0x04, 0x0a
        /*0086*/ 	.short	(.L_49 - .L_48)
	.align		4
.L_48:
        /*0088*/ 	.word	index@(.nv.constant0._Z16set2to1_kernel_4PKfiiPfi)
        /*008c*/ 	.short	0x0380
        /*008e*/ 	.short	0x001c


	//----- nvinfo : EIATTR_SW_WAR
	.align		4
.L_49:
        /*0090*/ 	.byte	0x04, 0x36
        /*0092*/ 	.short	(.L_51 - .L_50)
.L_50:
        /*0094*/ 	.word	0x00000008
.L_51:


//--------------------- .nv.callgraph             --------------------------
	.section	.nv.callgraph,"",@"SHT_CUDA_CALLGRAPH"
	.align	4
	.sectionentsize	8
	.align		4
        /*0000*/ 	.word	0x00000000
	.align		4
        /*0004*/ 	.word	0xffffffff
	.align		4
        /*0008*/ 	.word	0x00000000
	.align		4
        /*000c*/ 	.word	0xfffffffe
	.align		4
        /*0010*/ 	.word	0x00000000
	.align		4
        /*0014*/ 	.word	0xfffffffd
	.align		4
        /*0018*/ 	.word	0x00000000
	.align		4
        /*001c*/ 	.word	0xfffffffc


//--------------------- .text._Z16set2to1_kernel_1PKfiiPfi --------------------------
	.section	.text._Z16set2to1_kernel_1PKfiiPfi,"ax",@progbits
	.align	128
        .global         _Z16set2to1_kernel_1PKfiiPfi
        .type           _Z16set2to1_kernel_1PKfiiPfi,@function
        .size           _Z16set2to1_kernel_1PKfiiPfi,(.L_x_11 - _Z16set2to1_kernel_1PKfiiPfi)
        .other          _Z16set2to1_kernel_1PKfiiPfi,@"STO_CUDA_ENTRY STV_DEFAULT"
_Z16set2to1_kernel_1PKfiiPfi:
.text._Z16set2to1_kernel_1PKfiiPfi:
[----:B------:R-:W-:Y:S01]  /*0000*/  LDC R1, c[0x0][0x37c] ;  /* 0x0000df00ff017b82 */ /* 0x000fe20000000800 */
[----:B------:R-:W0:Y:S01]  /*0010*/  S2R R15, SR_TID.X ;  /* 0x00000000000f7919 */ /* 0x000e220000002100 */
[----:B------:R-:W0:Y:S06]  /*0020*/  LDCU UR4, c[0x0][0x398] ;  /* 0x00007300ff0477ac */ /* 0x000e2c0008000800 */
[----:B------:R-:W1:Y:S01]  /*0030*/  LDC R0, c[0x0][0x360] ;  /* 0x0000d800ff007b82 */ /* 0x000e620000000800 */
[----:B0-----:R-:W-:-:S13]  /*0040*/  ISETP.GE.AND P0, PT, R15, UR4, PT ;  /* 0x000000040f007c0c */ /* 0x001fda000bf06270 */
[----:B------:R-:W-:Y:S05]  /*0050*/  @P0 EXIT ;  /* 0x000000000000094d */ /* 0x000fea0003800000 */
[----:B-1----:R-:W0:Y:S01]  /*0060*/  I2F.U32.RP R7, R0 ;  /* 0x0000000000077306 */ /* 0x002e220000209000 */
[----:B------:R-:W-:Y:S01]  /*0070*/  IADD3 R4, PT, PT, R15, R0, RZ ;  /* 0x000000000f047210 */ /* 0x000fe20007ffe0ff */
[----:B------:R-:W1:Y:S01]  /*0080*/  LDCU UR6, c[0x0][0x38c] ;  /* 0x00007180ff0677ac */ /* 0x000e620008000800 */
[----:B------:R-:W-:Y:S01]  /*0090*/  ISETP.NE.U32.AND P2, PT, R0, RZ, PT ;  /* 0x000000ff0000720c */ /* 0x000fe20003f45070 */
[----:B------:R-:W-:Y:S01]  /*00a0*/  BSSY.RECONVERGENT B0, `(.L_x_0) ;  /* 0x0000047000007945 */ /* 0x000fe20003800200 */
[C---:B------:R-:W-:Y:S02]  /*00b0*/  ISETP.GE.U32.AND P0, PT, R4.reuse, UR4, PT ;  /* 0x0000000404007c0c */ /* 0x040fe4000bf06070 */
[----:B------:R-:W-:Y:S01]  /*00c0*/  VIMNMX.U32 R5, PT, PT, R4, UR4, !PT ;  /* 0x0000000404057c48 */ /* 0x000fe2000ffe0000 */
[----:B------:R-:W2:Y:S01]  /*00d0*/  LDCU.64 UR4, c[0x0][0x358] ;  /* 0x00006b00ff0477ac */ /* 0x000ea20008000a00 */
[----:B------:R-:W-:-:S04]  /*00e0*/  SEL R6, RZ, 0x1, P0 ;  /* 0x00000001ff067807 */ /* 0x000fc80000000000 */
[----:B------:R-:W-:Y:S01]  /*00f0*/  IADD3 R5, PT, PT, R5, -R4, -R6 ;  /* 0x8000000405057210 */ /* 0x000fe20007ffe806 */
[----:B0-----:R-:W0:Y:S02]  /*0100*/  MUFU.RCP R7, R7 ;  /* 0x0000000700077308 */ /* 0x001e240000001000 */
[----:B0-----:R-:W-:-:S06]  /*0110*/  VIADD R2, R7, 0xffffffe ;  /* 0x0ffffffe07027836 */ /* 0x001fcc0000000000 */
[----:B------:R0:W3:Y:S02]  /*0120*/  F2I.FTZ.U32.TRUNC.NTZ R3, R2 ;  /* 0x0000000200037305 */ /* 0x0000e4000021f000 */
[----:B0-----:R-:W-:Y:S02]  /*0130*/  IMAD.MOV.U32 R2, RZ, RZ, RZ ;  /* 0x000000ffff027224 */ /* 0x001fe400078e00ff */
[----:B---3--:R-:W-:-:S04]  /*0140*/  IMAD.MOV R9, RZ, RZ, -R3 ;  /* 0x000000ffff097224 */ /* 0x008fc800078e0a03 */
[----:B------:R-:W-:-:S04]  /*0150*/  IMAD R9, R9, R0, RZ ;  /* 0x0000000009097224 */ /* 0x000fc800078e02ff */
[----:B------:R-:W-:-:S06]  /*0160*/  IMAD.HI.U32 R8, R3, R9, R2 ;  /* 0x0000000903087227 */ /* 0x000fcc00078e0002 */
[----:B------:R-:W-:-:S04]  /*0170*/  IMAD.HI.U32 R3, R8, R5, RZ ;  /* 0x0000000508037227 */ /* 0x000fc800078e00ff */
[----:B------:R-:W-:-:S04]  /*0180*/  IMAD.MOV R2, RZ, RZ, -R3 ;  /* 0x000000ffff027224 */ /* 0x000fc800078e0a03 */
[----:B------:R-:W-:-:S05]  /*0190*/  IMAD R5, R0, R2, R5 ;  /* 0x0000000200057224 */ /* 0x000fca00078e0205 */
[----:B------:R-:W-:-:S13]  /*01a0*/  ISETP.GE.U32.AND P0, PT, R5, R0, PT ;  /* 0x000000000500720c */ /* 0x000fda0003f06070 */
[----:B------:R-:W-:Y:S01]  /*01b0*/  @P0 IADD3 R5, PT, PT, R5, -R0, RZ ;  /* 0x8000000005050210 */ /* 0x000fe20007ffe0ff */
[----:B------:R-:W-:-:S03]  /*01c0*/  @P0 VIADD R3, R3, 0x1 ;  /* 0x0000000103030836 */ /* 0x000fc60000000000 */
[----:B------:R-:W-:-:S13]  /*01d0*/  ISETP.GE.U32.AND P1, PT, R5, R0, PT ;  /* 0x000000000500720c */ /* 0x000fda0003f26070 */
[----:B------:R-:W-:Y:S01]  /*01e0*/  @P1 VIADD R3, R3, 0x1 ;  /* 0x0000000103031836 */ /* 0x000fe20000000000 */
[----:B------:R-:W-:-:S04]  /*01f0*/  @!P2 LOP3.LUT R3, RZ, R0, RZ, 0x33, !PT ;  /* 0x00000000ff03a212 */ /* 0x000fc800078e33ff */
[----:B------:R-:W-:-:S04]  /*0200*/  IADD3 R7, PT, PT, R6, R3, RZ ;  /* 0x0000000306077210 */ /* 0x000fc80007ffe0ff */
[C---:B------:R-:W-:Y:S02]  /*0210*/  LOP3.LUT R2, R7.reuse, 0x3, RZ, 0xc0, !PT ;  /* 0x0000000307027812 */ /* 0x040fe400078ec0ff */
[----:B------:R-:W-:Y:S02]  /*0220*/  ISETP.GE.U32.AND P4, PT, R7, 0x3, PT ;  /* 0x000000030700780c */ /* 0x000fe40003f86070 */
[----:B------:R-:W-:-:S13]  /*0230*/  ISETP.NE.AND P0, PT, R2, 0x3, PT ;  /* 0x000000030200780c */ /* 0x000fda0003f05270 */
[----:B-12---:R-:W-:Y:S05]  /*0240*/  @!P0 BRA `(.L_x_1) ;  /* 0x0000000000b08947 */ /* 0x006fea0003800000 */
[----:B------:R-:W0:Y:S01]  /*0250*/  LDC R13, c[0x0][0x388] ;  /* 0x0000e200ff0d7b82 */ /* 0x000e220000000800 */
[----:B------:R-:W-:-:S04]  /*0260*/  IADD3 R7, PT, PT, R7, 0x1, RZ ;  /* 0x0000000107077810 */ /* 0x000fc80007ffe0ff */
[----:B------:R-:W-:-:S03]  /*0270*/  LOP3.LUT R12, R7, 0x3, RZ, 0xc0, !PT ;  /* 0x00000003070c7812 */ /* 0x000fc600078ec0ff */
[----:B------:R-:W1:Y:S02]  /*0280*/  LDC.64 R4, c[0x0][0x390] ;  /* 0x0000e400ff047b82 */ /* 0x000e640000000a00 */
[----:B------:R-:W-:-:S06]  /*0290*/  IMAD.MOV R12, RZ, RZ, -R12 ;  /* 0x000000ffff0c7224 */ /* 0x000fcc00078e0a0c */
[----:B------:R-:W2:Y:S01]  /*02a0*/  LDC R8, c[0x0][0x388] ;  /* 0x0000e200ff087b82 */ /* 0x000ea20000000800 */
[----:B0-----:R-:W-:-:S07]  /*02b0*/  IABS R6, R13 ;  /* 0x0000000d00067213 */ /* 0x001fce0000000000 */
[----:B------:R-:W0:Y:S01]  /*02c0*/  LDC.64 R2, c[0x0][0x380] ;  /* 0x0000e000ff027b82 */ /* 0x000e220000000a00 */
[----:B------:R-:W-:Y:S01]  /*02d0*/  ISETP.NE.AND P1, PT, R13, RZ, PT ;  /* 0x000000ff0d00720c */ /* 0x000fe20003f25270 */
[----:B------:R-:W3:Y:S01]  /*02e0*/  I2F.RP R9, R6 ;  /* 0x0000000600097306 */ /* 0x000ee20000209400 */
[----:B-1----:R-:W-:-:S07]  /*02f0*/  IMAD.WIDE.U32 R4, R15, 0x4, R4 ;  /* 0x000000040f047825 */ /* 0x002fce00078e0004 */
[----:B---3--:R-:W1:Y:S02]  /*0300*/  MUFU.RCP R9, R9 ;  /* 0x0000000900097308 */ /* 0x008e640000001000 */
[----:B-1----:R-:W-:Y:S01]  /*0310*/  VIADD R10, R9, 0xffffffe ;  /* 0x0ffffffe090a7836 */ /* 0x002fe20000000000 */
[----:B------:R-:W-:-:S05]  /*0320*/  LOP3.LUT R9, RZ, R13, RZ, 0x33, !PT ;  /* 0x0000000dff097212 */ /* 0x000fca00078e33ff */
[----:B------:R1:W3:Y:S02]  /*0330*/  F2I.FTZ.U32.TRUNC.NTZ R11, R10 ;  /* 0x0000000a000b7305 */ /* 0x0002e4000021f000 */
[----:B-1----:R-:W-:Y:S02]  /*0340*/  IMAD.MOV.U32 R10, RZ, RZ, RZ ;  /* 0x000000ffff0a7224 */ /* 0x002fe400078e00ff */
[----:B---3--:R-:W-:-:S04]  /*0350*/  IMAD.MOV R17, RZ, RZ, -R11 ;  /* 0x000000ffff117224 */ /* 0x008fc800078e0a0b */
[----:B------:R-:W-:-:S04]  /*0360*/  IMAD R17, R17, R6, RZ ;  /* 0x0000000611117224 */ /* 0x000fc800078e02ff */
[----:B0-2---:R-:W-:-:S07]  /*0370*/  IMAD.HI.U32 R7, R11, R17, R10 ;  /* 0x000000110b077227 */ /* 0x005fce00078e000a */
.L_x_2:
[----:B------:R-:W-:Y:S02]  /*0380*/  IABS R14, R15 ;  /* 0x0000000f000e7213 */ /* 0x000fe40000000000 */
[----:B------:R-:W-:-:S03]  /*0390*/  IABS R16, R8 ;  /* 0x0000000800107213 */ /* 0x000fc60000000000 */
[----:B------:R-:W-:-:S05]  /*03a0*/  IMAD.HI.U32 R10, R7, R14, RZ ;  /* 0x0000000e070a7227 */ /* 0x000fca00078e00ff */
[----:B------:R-:W-:-:S05]  /*03b0*/  IADD3 R11, PT, PT, -R10, RZ, RZ ;  /* 0x000000ff0a0b7210 */ /* 0x000fca0007ffe1ff */
[----:B------:R-:W-:-:S05]  /*03c0*/  IMAD R11, R16, R11, R14 ;  /* 0x0000000b100b7224 */ /* 0x000fca00078e020e */
[----:B------:R-:W-:-:S13]  /*03d0*/  ISETP.GT.U32.AND P2, PT, R6, R11, PT ;  /* 0x0000000b0600720c */ /* 0x000fda0003f44070 */
[----:B------:R-:W-:Y:S02]  /*03e0*/  @!P2 IMAD.IADD R11, R11, 0x1, -R16 ;  /* 0x000000010b0ba824 */ /* 0x000fe400078e0a10 */
[----:B------:R-:W-:-:S03]  /*03f0*/  @!P2 VIADD R10, R10, 0x1 ;  /* 0x000000010a0aa836 */ /* 0x000fc60000000000 */
[----:B------:R-:W-:Y:S02]  /*0400*/  ISETP.GE.U32.AND P0, PT, R11, R6, PT ;  /* 0x000000060b00720c */ /* 0x000fe40003f06070 */
[----:B------:R-:W-:-:S04]  /*0410*/  LOP3.LUT R11, R15, R8, RZ, 0x3c, !PT ;  /* 0x000000080f0b7212 */ /* 0x000fc800078e3cff */
[----:B------:R-:W-:-:S07]  /*0420*/  ISETP.GE.AND P3, PT, R11, RZ, PT ;  /* 0x000000ff0b00720c */ /* 0x000fce0003f66270 */
[----:B------:R-:W-:-:S06]  /*0430*/  @P0 IADD3 R10, PT, PT, R10, 0x1, RZ ;  /* 0x000000010a0a0810 */ /* 0x000fcc0007ffe0ff */
[----:B------:R-:W-:-:S05]  /*0440*/  @!P3 IMAD.MOV R10, RZ, RZ, -R10 ;  /* 0x000000ffff0ab224 */ /* 0x000fca00078e0a0a */
[----:B------:R-:W-:-:S05]  /*0450*/  SEL R10, R9, R10, !P1 ;  /* 0x0000000a090a7207 */ /* 0x000fca0004800000 */
[----:B------:R-:W-:-:S04]  /*0460*/  IMAD.MOV R11, RZ, RZ, -R10 ;  /* 0x000000ffff0b7224 */ /* 0x000fc800078e0a0a */
[----:B------:R-:W-:-:S04]  /*0470*/  IMAD R11, R8, R11, R15 ;  /* 0x0000000b080b7224 */ /* 0x000fc800078e020f */
[----:B------:R-:W-:-:S04]  /*0480*/  IMAD R11, R10, UR6, R11 ;  /* 0x000000060a0b7c24 */ /* 0x000fc8000f8e020b */
[----:B------:R-:W-:-:S06]  /*0490*/  IMAD.WIDE R10, R11, 0x4, R2 ;  /* 0x000000040b0a7825 */ /* 0x000fcc00078e0202 */
[----:B------:R-:W2:Y:S01]  /*04a0*/  LDG.E.CONSTANT R11, desc[UR4][R10.64] ;  /* 0x000000040a0b7981 */ /* 0x000ea2000c1e9900 */
[----:B------:R-:W-:Y:S01]  /*04b0*/  IADD3 R12, PT, PT, R12, 0x1, RZ ;  /* 0x000000010c0c7810 */ /* 0x000fe20007ffe0ff */
[----:B------:R-:W-:-:S03]  /*04c0*/  IMAD.IADD R15, R0, 0x1, R15 ;  /* 0x00000001000f7824 */ /* 0x000fc600078e020f */
[----:B------:R-:W-:Y:S01]  /*04d0*/  ISETP.NE.AND P0, PT, R12, RZ, PT ;  /* 0x000000ff0c00720c */ /* 0x000fe20003f05270 */
[----:B--2---:R0:W-:Y:S02]  /*04e0*/  STG.E desc[UR4][R4.64], R11 ;  /* 0x0000000b04007986 */ /* 0x0041e4000c101904 */
[----:B0-----:R-:W-:-:S10]  /*04f0*/  IMAD.WIDE.U32 R4, R0, 0x4, R4 ;  /* 0x0000000400047825 */ /* 0x001fd400078e0004 */
[----:B------:R-:W-:Y:S05]  /*0500*/  @P0 BRA `(.L_x_2) ;  /* 0xfffffffc009c0947 */ /* 0x000fea000383ffff */
.L_x_1:
[----:B------:R-:W-:Y:S05]  /*0510*/  BSYNC.RECONVERGENT B0 ;  /* 0x0000000000007941 */ /* 0x000fea0003800200 */
.L_x_0:
[----:B------:R-:W-:Y:S05]  /*0520*/  @!P4 EXIT ;  /* 0x000000000000c94d */ /* 0x000fea0003800000 */
[----:B------:R-:W0:Y:S01]  /*0530*/  LDC R2, c[0x0][0x388] ;  /* 0x0000e200ff027b82 */ /* 0x000e220000000800 */
[----:B------:R-:W1:Y:S01]  /*0540*/  LDCU UR6, c[0x0][0x38c] ;  /* 0x00007180ff0677ac */ /* 0x000e620008000800 */
[----:B------:R-:W2:Y:S06]  /*0550*/  LDCU UR7, c[0x0][0x398] ;  /* 0x00007300ff0777ac */ /* 0x000eac0008000800 */
[----:B------:R-:W3:Y:S08]  /*0560*/  LDC R12, c[0x0][0x388] ;  /* 0x0000e200ff0c7b82 */ /* 0x000ef00000000800 */
[----:B------:R-:W4:Y:S01]  /*0570*/  LDC.64 R4, c[0x0][0x390] ;  /* 0x0000e400ff047b82 */ /* 0x000f220000000a00 */
[----:B0-----:R-:W-:-:S07]  /*0580*/  IABS R13, R2 ;  /* 0x00000002000d7213 */ /* 0x001fce0000000000 */
[----:B------:R-:W0:Y:S01]  /*0590*/  LDC.64 R2, c[0x0][0x380] ;  /* 0x0000e000ff027b82 */ /* 0x000e220000000a00 */
[----:B------:R-:W5:Y:S08]  /*05a0*/  I2F.RP R8, R13 ;  /* 0x0000000d00087306 */ /* 0x000f700000209400 */
[----:B-----5:R-:W5:Y:S02]  /*05b0*/  MUFU.RCP R8, R8 ;  /* 0x0000000800087308 */ /* 0x020f640000001000 */
[----:B-----5:R-:W-:-:S06]  /*05c0*/  VIADD R6, R8, 0xffffffe ;  /* 0x0ffffffe08067836 */ /* 0x020fcc0000000000 */
[----:B------:R5:W1:Y:S02]  /*05d0*/  F2I.FTZ.U32.TRUNC.NTZ R7, R6 ;  /* 0x0000000600077305 */ /* 0x000a64000021f000 */
[----:B-----5:R-:W-:Y:S01]  /*05e0*/  IMAD.MOV.U32 R6, RZ, RZ, RZ ;  /* 0x000000ffff067224 */ /* 0x020fe200078e00ff */
[----:B-1----:R-:W-:-:S05]  /*05f0*/  IADD3 R10, PT, PT, RZ, -R7, RZ ;  /* 0x80000007ff0a7210 */ /* 0x002fca0007ffe0ff */
[----:B------:R-:W-:-:S04]  /*0600*/  IMAD R9, R10, R13, RZ ;  /* 0x0000000d0a097224 */ /* 0x000fc800078e02ff */
[----:B0-234-:R-:W-:-:S07]  /*0610*/  IMAD.HI.U32 R14, R7, R9, R6 ;  /* 0x00000009070e7227 */ /* 0x01dfce00078e0006 */
.L_x_3:
[----:B0-----:R-:W-:Y:S02]  /*0620*/  IABS R9, R12 ;  /* 0x0000000c00097213 */ /* 0x001fe40000000000 */
[-C--:B------:R-:W-:Y:S02]  /*0630*/  IABS R16, R15.reuse ;  /* 0x0000000f00107213 */ /* 0x080fe40000000000 */
[----:B------:R-:W0:Y:S01]  /*0640*/  I2F.RP R10, R9 ;  /* 0x00000009000a7306 */ /* 0x000e220000209400 */
[----:B------:R-:W-:Y:S02]  /*0650*/  IADD3 R21, PT, PT, R0, R15, RZ ;  /* 0x0000000f00157210 */ /* 0x000fe40007ffe0ff */
[----:B------:R-:W-:-:S04]  /*0660*/  IMAD.HI.U32 R8, R14, R16, RZ ;  /* 0x000000100e087227 */ /* 0x000fc800078e00ff */
[----:B------:R-:W-:Y:S02]  /*0670*/  IMAD.MOV R6, RZ, RZ, -R8 ;  /* 0x000000ffff067224 */ /* 0x000fe400078e0a08 */
[----:B------:R-:W-:Y:S02]  /*0680*/  IMAD.IADD R19, R21, 0x1, R0 ;  /* 0x0000000115137824 */ /* 0x000fe400078e0200 */
[----:B------:R-:W-:Y:S02]  /*0690*/  IMAD R16, R9, R6, R16 ;  /* 0x0000000609107224 */ /* 0x000fe400078e0210 */
[----:B------:R-:W-:Y:S01]  /*06a0*/  HFMA2 R6, -RZ, RZ, 0, 0 ;  /* 0x00000000ff067431 */ /* 0x000fe200000001ff */
[----:B------:R-:W-:Y:S01]  /*06b0*/  IADD3 R17, PT, PT, R19, R0, RZ ;  /* 0x0000000013117210 */ /* 0x000fe20007ffe0ff */
[----:B0-----:R-:W0:Y:S01]  /*06c0*/  MUFU.RCP R10, R10 ;  /* 0x0000000a000a7308 */ /* 0x001e220000001000 */
[----:B------:R-:W-:Y:S02]  /*06d0*/  ISETP.GT.U32.AND P2, PT, R13, R16, PT ;  /* 0x000000100d00720c */ /* 0x000fe40003f44070 */
[----:B------:R-:W-:-:S02]  /*06e0*/  IABS R20, R19 ;  /* 0x0000001300147213 */ /* 0x000fc40000000000 */
[----:B------:R-:W-:-:S09]  /*06f0*/  IABS R23, R17 ;  /* 0x0000001100177213 */ /* 0x000fd20000000000 */
[----:B------:R-:W-:Y:S01]  /*0700*/  @!P2 IMAD.IADD R16, R16, 0x1, -R9 ;  /* 0x000000011010a824 */ /* 0x000fe200078e0a09 */
[----:B------:R-:W-:Y:S01]  /*0710*/  @!P2 IADD3 R8, PT, PT, R8, 0x1, RZ ;  /* 0x000000010808a810 */ /* 0x000fe20007ffe0ff */
[----:B0-----:R-:W-:Y:S01]  /*0720*/  VIADD R7, R10, 0xffffffe ;  /* 0x0ffffffe0a077836 */ /* 0x001fe20000000000 */
[----:B------:R-:W-:Y:S02]  /*0730*/  IABS R10, R21 ;  /* 0x00000015000a7213 */ /* 0x000fe40000000000 */
[----:B------:R-:W-:Y:S02]  /*0740*/  ISETP.GE.U32.AND P0, PT, R16, R13, PT ;  /* 0x0000000d1000720c */ /* 0x000fe40003f06070 */
[----:B------:R-:W-:Y:S01]  /*0750*/  MOV R13, R9 ;  /* 0x00000009000d7202 */ /* 0x000fe20000000f00 */
[----:B------:R-:W0:Y:S10]  /*0760*/  F2I.FTZ.U32.TRUNC.NTZ R7, R7 ;  /* 0x0000000700077305 */ /* 0x000e34000021f000 */
[----:B------:R-:W-:-:S02]  /*0770*/  @P0 IADD3 R8, PT, PT, R8, 0x1, RZ ;  /* 0x0000000108080810 */ /* 0x000fc40007ffe0ff */
[----:B0-----:R-:W-:-:S05]  /*0780*/  IADD3 R14, PT, PT, RZ, -R7, RZ ;  /* 0x80000007ff0e7210 */ /* 0x001fca0007ffe0ff */
[----:B------:R-:W-:-:S04]  /*0790*/  IMAD R11, R14, R9, RZ ;  /* 0x000000090e0b7224 */ /* 0x000fc800078e02ff */
[----:B------:R-:W-:-:S04]  /*07a0*/  IMAD.HI.U32 R14, R7, R11, R6 ;  /* 0x0000000b070e7227 */ /* 0x000fc800078e0006 */
[----:B------:R-:W-:Y:S02]  /*07b0*/  IMAD.MOV.U32 R11, RZ, RZ, R10 ;  /* 0x000000ffff0b7224 */ /* 0x000fe400078e000a */
[----:B------:R-:W-:-:S04]  /*07c0*/  IMAD.HI.U32 R7, R14, R20, RZ ;  /* 0x000000140e077227 */ /* 0x000fc800078e00ff */
[----:B------:R-:W-:-:S04]  /*07d0*/  IMAD.HI.U32 R10, R14, R11, RZ ;  /* 0x0000000b0e0a7227 */ /* 0x000fc800078e00ff */
[----:B------:R-:W-:Y:S01]  /*07e0*/  IMAD.HI.U32 R6, R14, R23, RZ ;  /* 0x000000170e067227 */ /* 0x000fe200078e00ff */
[----:B------:R-:W-:-:S03]  /*07f0*/  IADD3 R18, PT, PT, -R10, RZ, RZ ;  /* 0x000000ff0a127210 */ /* 0x000fc60007ffe1ff */
[----:B------:R-:W-:Y:S02]  /*0800*/  IMAD.MOV R22, RZ, RZ, -R7 ;  /* 0x000000ffff167224 */ /* 0x000fe400078e0a07 */
[----:B------:R-:W-:Y:S01]  /*0810*/  IMAD R16, R9, R18, R11 ;  /* 0x0000001209107224 */ /* 0x000fe200078e020b */
[----:B------:R-:W-:Y:S01]  /*0820*/  LOP3.LUT R11, R15, R12, RZ, 0x3c, !PT ;  /* 0x0000000c0f0b7212 */ /* 0x000fe200078e3cff */
[----:B------:R-:W-:Y:S02]  /*0830*/  IMAD.MOV R24, RZ, RZ, -R6 ;  /* 0x000000ffff187224 */ /* 0x000fe400078e0a06 */
[----:B------:R-:W-:Y:S01]  /*0840*/  IMAD R18, R9, R22, R20 ;  /* 0x0000001609127224 */ /* 0x000fe200078e0214 */
[----:B------:R-:W-:Y:S01]  /*0850*/  ISETP.GT.U32.AND P6, PT, R13, R16, PT ;  /* 0x000000100d00720c */ /* 0x000fe20003fc4070 */
[----:B------:R-:W-:Y:S01]  /*0860*/  IMAD R20, R9, R24, R23 ;  /* 0x0000001809147224 */ /* 0x000fe200078e0217 */
[----:B------:R-:W-:Y:S02]  /*0870*/  ISETP.GE.AND P3, PT, R11, RZ, PT ;  /* 0x000000ff0b00720c */ /* 0x000fe40003f66270 */
[----:B------:R-:W-:-:S02]  /*0880*/  ISETP.GT.U32.AND P5, PT, R13, R18, PT ;  /* 0x000000120d00720c */ /* 0x000fc40003fa4070 */
[----:B------:R-:W-:Y:S02]  /*0890*/  ISETP.GT.U32.AND P1, PT, R13, R20, PT ;  /* 0x000000140d00720c */ /* 0x000fe40003f24070 */
[----:B------:R-:W-:-:S05]  /*08a0*/  LOP3.LUT R11, R17, R12, RZ, 0x3c, !PT ;  /* 0x0000000c110b7212 */ /* 0x000fca00078e3cff */
[----:B------:R-:W-:Y:S01]  /*08b0*/  @!P6 IADD3 R16, PT, PT, R16, -R9, RZ ;  /* 0x800000091010e210 */ /* 0x000fe20007ffe0ff */
[----:B------:R-:W-:Y:S01]  /*08c0*/  @!P6 VIADD R10, R10, 0x1 ;  /* 0x000000010a0ae836 */ /* 0x000fe20000000000 */
[----:B------:R-:W-:Y:S02]  /*08d0*/  @!P3 IADD3 R8, PT, PT, -R8, RZ, RZ ;  /* 0x000000ff0808b210 */ /* 0x000fe40007ffe1ff */
[-C--:B------:R-:W-:Y:S01]  /*08e0*/  ISETP.GE.U32.AND P4, PT, R16, R13.reuse, PT ;  /* 0x0000000d1000720c */ /* 0x080fe20003f86070 */
[--C-:B------:R-:W-:Y:S01]  /*08f0*/  @!P5 IMAD.IADD R18, R18, 0x1, -R9.reuse ;  /* 0x000000011212d824 */ /* 0x100fe200078e0a09 */
[----:B------:R-:W-:Y:S01]  /*0900*/  @!P5 IADD3 R7, PT, PT, R7, 0x1, RZ ;  /* 0x000000010707d810 */ /* 0x000fe20007ffe0ff */
[----:B------:R-:W-:Y:S01]  /*0910*/  @!P1 IMAD.IADD R20, R20, 0x1, -R9 ;  /* 0x0000000114149824 */ /* 0x000fe200078e0a09 */
[----:B------:R-:W-:Y:S02]  /*0920*/  LOP3.LUT R9, R21, R12, RZ, 0x3c, !PT ;  /* 0x0000000c15097212 */ /* 0x000fe400078e3cff */
[----:B------:R-:W-:-:S02]  /*0930*/  ISETP.GE.U32.AND P2, PT, R18, R13, PT ;  /* 0x0000000d1200720c */ /* 0x000fc40003f46070 */
[----:B------:R-:W-:Y:S02]  /*0940*/  ISETP.GE.U32.AND P0, PT, R20, R13, PT ;  /* 0x0000000d1400720c */ /* 0x000fe40003f06070 */
[----:B------:R-:W-:Y:S02]  /*0950*/  ISETP.GE.AND P6, PT, R9, RZ, PT ;  /* 0x000000ff0900720c */ /* 0x000fe40003fc6270 */
[----:B------:R-:W-:Y:S01]  /*0960*/  LOP3.LUT R9, R19, R12, RZ, 0x3c, !PT ;  /* 0x0000000c13097212 */ /* 0x000fe200078e3cff */
[----:B------:R-:W-:Y:S01]  /*0970*/  @P4 VIADD R10, R10, 0x1 ;  /* 0x000000010a0a4836 */ /* 0x000fe20000000000 */
[----:B------:R-:W-:Y:S02]  /*0980*/  ISETP.GE.AND P4, PT, R11, RZ, PT ;  /* 0x000000ff0b00720c */ /* 0x000fe40003f86270 */
[----:B------:R-:W-:Y:S02]  /*0990*/  ISETP.GE.AND P5, PT, R9, RZ, PT ;  /* 0x000000ff0900720c */ /* 0x000fe40003fa6270 */
[----:B------:R-:W-:Y:S01]  /*09a0*/  @!P1 IADD3 R6, PT, PT, R6, 0x1, RZ ;  /* 0x0000000106069810 */ /* 0x000fe20007ffe0ff */
[----:B------:R-:W-:Y:S01]  /*09b0*/  @P2 VIADD R7, R7, 0x1 ;  /* 0x0000000107072836 */ /* 0x000fe20000000000 */
[----:B------:R-:W-:-:S02]  /*09c0*/  ISETP.NE.AND P1, PT, R12, RZ, PT ;  /* 0x000000ff0c00720c */ /* 0x000fc40003f25270 */
[----:B------:R-:W-:Y:S01]  /*09d0*/  @P0 IADD3 R6, PT, PT, R6, 0x1, RZ ;  /* 0x0000000106060810 */ /* 0x000fe20007ffe0ff */
[----:B------:R-:W-:Y:S01]  /*09e0*/  @!P6 IMAD.MOV R10, RZ, RZ, -R10 ;  /* 0x000000ffff0ae224 */ /* 0x000fe200078e0a0a */
[----:B------:R-:W-:-:S03]  /*09f0*/  LOP3.LUT R16, RZ, R12, RZ, 0x33, !PT ;  /* 0x0000000cff107212 */ /* 0x000fc600078e33ff */
[----:B------:R-:W-:Y:S01]  /*0a00*/  IMAD.MOV.U32 R9, RZ, RZ, R6 ;  /* 0x000000ffff097224 */ /* 0x000fe200078e0006 */
[C---:B------:R-:W-:Y:S02]  /*0a10*/  SEL R8, R16.reuse, R8, !P1 ;  /* 0x0000000810087207 */ /* 0x040fe40004800000 */
[----:B------:R-:W-:Y:S01]  /*0a20*/  @!P5 IADD3 R7, PT, PT, -R7, RZ, RZ ;  /* 0x000000ff0707d210 */ /* 0x000fe20007ffe1ff */
[----:B------:R-:W-:Y:S01]  /*0a30*/  @!P4 IMAD.MOV R9, RZ, RZ, -R9 ;  /* 0x000000ffff09c224 */ /* 0x000fe200078e0a09 */
[C---:B------:R-:W-:Y:S02]  /*0a40*/  SEL R10, R16.reuse, R10, !P1 ;  /* 0x0000000a100a7207 */ /* 0x040fe40004800000 */
[C---:B------:R-:W-:Y:S02]  /*0a50*/  SEL R6, R16.reuse, R7, !P1 ;  /* 0x0000000710067207 */ /* 0x040fe40004800000 */
[----:B------:R-:W-:Y:S01]  /*0a60*/  SEL R16, R16, R9, !P1 ;  /* 0x0000000910107207 */ /* 0x000fe20004800000 */
[----:B------:R-:W-:Y:S01]  /*0a70*/  IMAD.MOV R9, RZ, RZ, -R10 ;  /* 0x000000ffff097224 */ /* 0x000fe200078e0a0a */
[----:B------:R-:W-:-:S02]  /*0a80*/  IADD3 R7, PT, PT, -R8, RZ, RZ ;  /* 0x000000ff08077210 */ /* 0x000fc40007ffe1ff */
[----:B------:R-:W-:Y:S01]  /*0a90*/  IADD3 R11, PT, PT, -R6, RZ, RZ ;  /* 0x000000ff060b7210 */ /* 0x000fe20007ffe1ff */
[----:B------:R-:W-:Y:S02]  /*0aa0*/  IMAD.MOV R23, RZ, RZ, -R16 ;  /* 0x000000ffff177224 */ /* 0x000fe400078e0a10 */
[C---:B------:R-:W-:Y:S02]  /*0ab0*/  IMAD R7, R12.reuse, R7, R15 ;  /* 0x000000070c077224 */ /* 0x040fe400078e020f */
[C---:B------:R-:W-:Y:S02]  /*0ac0*/  IMAD R9, R12.reuse, R9, R21 ;  /* 0x000000090c097224 */ /* 0x040fe400078e0215 */
[C---:B------:R-:W-:Y:S02]  /*0ad0*/  IMAD R11, R12.reuse, R11, R19 ;  /* 0x0000000b0c0b7224 */ /* 0x040fe400078e0213 */
[----:B------:R-:W-:Y:S02]  /*0ae0*/  IMAD R23, R12, R23, R17 ;  /* 0x000000170c177224 */ /* 0x000fe400078e0211 */
[----:B------:R-:W-:-:S02]  /*0af0*/  IMAD R7, R8, UR6, R7 ;  /* 0x0000000608077c24 */ /* 0x000fc4000f8e0207 */
[----:B------:R-:W-:Y:S02]  /*0b00*/  IMAD R9, R10, UR6, R9 ;  /* 0x000000060a097c24 */ /* 0x000fe4000f8e0209 */
[----:B------:R-:W-:Y:S02]  /*0b10*/  IMAD R25, R6, UR6, R11 ;  /* 0x0000000606197c24 */ /* 0x000fe4000f8e020b */
[----:B------:R-:W-:Y:S02]  /*0b20*/  IMAD R27, R16, UR6, R23 ;  /* 0x00000006101b7c24 */ /* 0x000fe4000f8e0217 */
[----:B------:R-:W-:-:S04]  /*0b30*/  IMAD.WIDE R22, R7, 0x4, R2 ;  /* 0x0000000407167825 */ /* 0x000fc800078e0202 */
[--C-:B------:R-:W-:Y:S02]  /*0b40*/  IMAD.WIDE R10, R9, 0x4, R2.reuse ;  /* 0x00000004090a7825 */ /* 0x100fe400078e0202 */
[----:B------:R-:W2:Y:S02]  /*0b50*/  LDG.E.CONSTANT R23, desc[UR4][R22.64] ;  /* 0x0000000416177981 */ /* 0x000ea4000c1e9900 */
[--C-:B------:R-:W-:Y:S02]  /*0b60*/  IMAD.WIDE R8, R25, 0x4, R2.reuse ;  /* 0x0000000419087825 */ /* 0x100fe400078e0202 */
[----:B------:R-:W3:Y:S02]  /*0b70*/  LDG.E.CONSTANT R11, desc[UR4][R10.64] ;  /* 0x000000040a0b7981 */ /* 0x000ee4000c1e9900 */
[----:B------:R-:W-:Y:S02]  /*0b80*/  IMAD.WIDE R6, R27, 0x4, R2 ;  /* 0x000000041b067825 */ /* 0x000fe400078e0202 */
[----:B------:R-:W4:Y:S04]  /*0b90*/  LDG.E.CONSTANT R9, desc[UR4][R8.64] ;  /* 0x0000000408097981 */ /* 0x000f28000c1e9900 */
[----:B------:R-:W5:Y:S01]  /*0ba0*/  LDG.E.CONSTANT R7, desc[UR4][R6.64] ;  /* 0x0000000406077981 */ /* 0x000f62000c1e9900 */
[----:B------:R-:W-:-:S04]  /*0bb0*/  IMAD.WIDE.U32 R24, R15, 0x4, R4 ;  /* 0x000000040f187825 */ /* 0x000fc800078e0004 */
[----:B------:R-:W-:-:S04]  /*0bc0*/  IMAD.WIDE.U32 R20, R21, 0x4, R4 ;  /* 0x0000000415147825 */ /* 0x000fc800078e0004 */
[----:B------:R-:W-:-:S04]  /*0bd0*/  IMAD.WIDE.U32 R18, R19, 0x4, R4 ;  /* 0x0000000413127825 */ /* 0x000fc800078e0004 */
[C---:B------:R-:W-:Y:S01]  /*0be0*/  IMAD.WIDE.U32 R26, R17.reuse, 0x4, R4 ;  /* 0x00000004111a7825 */ /* 0x040fe200078e0004 */
[----:B------:R-:W-:-:S04]  /*0bf0*/  IADD3 R15, PT, PT, R17, R0, RZ ;  /* 0x00000000110f7210 */ /* 0x000fc80007ffe0ff */
[----:B------:R-:W-:Y:S01]  /*0c00*/  ISETP.GE.AND P0, PT, R15, UR7, PT ;  /* 0x000000070f007c0c */ /* 0x000fe2000bf06270 */
[----:B--2---:R0:W-:Y:S04]  /*0c10*/  STG.E desc[UR4][R24.64], R23 ;  /* 0x0000001718007986 */ /* 0x0041e8000c101904 */
[----:B---3--:R0:W-:Y:S04]  /*0c20*/  STG.E desc[UR4][R20.64], R11 ;  /* 0x0000000b14007986 */ /* 0x0081e8000c101904 */
[----:B----4-:R0:W-:Y:S04]  /*0c30*/  STG.E desc[UR4][R18.64], R9 ;  /* 0x0000000912007986 */ /* 0x0101e8000c101904 */
[----:B-----5:R0:W-:Y:S01]  /*0c40*/  STG.E desc[UR4][R26.64], R7 ;  /* 0x000000071a007986 */ /* 0x0201e2000c101904 */
[----:B------:R-:W-:Y:S05]  /*0c50*/  @!P0 BRA `(.L_x_3) ;  /* 0xfffffff800708947 */ /* 0x000fea000383ffff */
[----:B------:R-:W-:Y:S05]  /*0c60*/  EXIT ;  /* 0x000000000000794d */ /* 0x000fea0003800000 */
.L_x_4:
[----:B------:R-:W-:-:S00]  /*0c70*/  BRA `(.L_x_4) ;  /* 0xfffffffc00fc7947 */ /* 0x000fc0000383ffff */
[----:B------:R-:W-:-:S00]  /*0c80*/  NOP ;  /* 0x0000000000007918 */ /* 0x000fc00000000000 */
[----:B------:R-:W-:-:S00]  /*0c90*/  NOP ;  /* 0x0000000000007918 */ /* 0x000fc00000000000 */
[----:B------:R-:W-:-:S00]  /*0ca0*/  NOP ;  /* 0x0000000000007918 */ /* 0x000fc00000000000 */
[----:B------:R-:W-:-:S00]  /*0cb0*/  NOP ;  /* 0x0000000000007918 */ /* 0x000fc00000000000 */
[----:B------:R-:W-:-:S00]  /*0cc0*/  NOP ;  /* 0x0000000000007918 */ /* 0x000fc00000000000 */
[----:B------:R-:W-:-:S00]  /*0cd0*/  NOP ;  /* 0x0000000000007918 */ /* 0x000fc00000000000 */
[----:B------:R-:W-:-:S00]  /*0ce0*/  NOP ;  /* 0x0000000000007918 */ /* 0x000fc00000000000 */
[----:B------:R-:W-:-:S00]  /*0cf0*/  NOP ;  /* 0x0000000000007918 */ /* 0x000fc00000000000 */
.L_x_11:


//--------------------- .text._Z16set2to1_kernel_4PKfiiPfi --------------------------
	.section	.text._Z16set2to1_kernel_4PKfiiPfi,"ax",@progbits
	.align	128
        .global         _Z16set2to1_kernel_4PKfiiPfi
        .type           _Z16set2to1_kernel_4PKfiiPfi,@function
        .size           _Z16set2to1_kernel_4PKfiiPfi,(.L_x_12 - _Z16set2to1_kernel_4PKfiiPfi)
        .other          _Z16set2to1_kernel_4PKfiiPfi,@"STO_CUDA_ENTRY STV_DEFAULT"
_Z16set2to1_kernel_4PKfiiPfi:
.text._Z16set2to1_kernel_4PKfiiPfi:
[----:B------:R-:W-:Y:S01]  /*0000*/  LDC R1, c[0x0][0x37c] ;  /* 0x0000df00ff017b82 */ /* 0x000fe20000000800 */
[----:B------:R-:W0:Y:S07]  /*0010*/  LDCU UR4, c[0x0][0x370] ;  /* 0x00006e00ff0477ac */ /* 0x000e2e0008000800 */
[----:B------:R-:W0:Y:S01]  /*0020*/  LDC R13, c[0x0][0x360] ;  /* 0x0000d800ff0d7b82 */ /* 0x000e220000000800 */
[----:B------:R-:W1:Y:S07]  /*0030*/  LDCU.64 UR6, c[0x0][0x358] ;  /* 0x00006b00ff0677ac */ /* 0x000e6e0008000a00 */
[----:B------:R-:W2:Y:S08]  /*0040*/  LDC R9, c[0x0][0x398] ;  /* 0x0000e600ff097b82 */ /* 0x000eb00000000800 */
[----:B------:R-:W3:Y:S01]  /*0050*/  S2UR UR5, SR_CTAID.X ;  /* 0x00000000000579c3 */ /* 0x000ee20000002500 */
[----:B0-----:R-:W-:-:S04]  /*0060*/  IMAD R0, R13, UR4, RZ ;  /* 0x000000040d007c24 */ /* 0x001fc8000f8e02ff */
[----:B------:R-:W-:Y:S01]  /*0070*/  IMAD.SHL.U32 R8, R0, 0x4, RZ ;  /* 0x0000000400087824 */ /* 0x000fe200078e00ff */
[----:B--2---:R-:W-:-:S04]  /*0080*/  IABS R10, R9 ;  /* 0x00000009000a7213 */ /* 0x004fc80000000000 */
[-C--:B------:R-:W-:Y:S02]  /*0090*/  IABS R5, R8.reuse ;  /* 0x0000000800057213 */ /* 0x080fe40000000000 */
[----:B------:R-:W-:Y:S02]  /*00a0*/  IABS R11, R8 ;  /* 0x00000008000b7213 */ /* 0x000fe40000000000 */
[----:B------:R-:W0:Y:S08]  /*00b0*/  I2F.RP R4, R5 ;  /* 0x0000000500047306 */ /* 0x000e300000209400 */
[----:B0-----:R-:W0:Y:S02]  /*00c0*/  MUFU.RCP R4, R4 ;  /* 0x0000000400047308 */ /* 0x001e240000001000 */
[----:B0-----:R-:W-:Y:S01]  /*00d0*/  VIADD R2, R4, 0xffffffe ;  /* 0x0ffffffe04027836 */ /* 0x001fe20000000000 */
[----:B------:R-:W-:-:S05]  /*00e0*/  IADD3 R4, PT, PT, RZ, -R11, RZ ;  /* 0x8000000bff047210 */ /* 0x000fca0007ffe0ff */
[----:B------:R0:W2:Y:S02]  /*00f0*/  F2I.FTZ.U32.TRUNC.NTZ R3, R2 ;  /* 0x0000000200037305 */ /* 0x0000a4000021f000 */
[----:B0-----:R-:W-:Y:S01]  /*0100*/  IMAD.MOV.U32 R2, RZ, RZ, RZ ;  /* 0x000000ffff027224 */ /* 0x001fe200078e00ff */
[----:B--2---:R-:W-:-:S05]  /*0110*/  IADD3 R6, PT, PT, RZ, -R3, RZ ;  /* 0x80000003ff067210 */ /* 0x004fca0007ffe0ff */
[----:B------:R-:W-:Y:S02]  /*0120*/  IMAD R7, R6, R5, RZ ;  /* 0x0000000506077224 */ /* 0x000fe400078e02ff */
[----:B------:R-:W-:Y:S02]  /*0130*/  IMAD.MOV.U32 R6, RZ, RZ, R10 ;  /* 0x000000ffff067224 */ /* 0x000fe400078e000a */
[----:B------:R-:W-:Y:S01]  /*0140*/  IMAD.HI.U32 R3, R3, R7, R2 ;  /* 0x0000000703037227 */ /* 0x000fe200078e0002 */
[----:B------:R-:W3:Y:S05]  /*0150*/  S2R R10, SR_TID.X ;  /* 0x00000000000a7919 */ /* 0x000eea0000002100 */
[----:B------:R-:W-:-:S04]  /*0160*/  IMAD.HI.U32 R11, R3, R6, RZ ;  /* 0x00000006030b7227 */ /* 0x000fc800078e00ff */
[----:B------:R-:W-:-:S05]  /*0170*/  IMAD R2, R11, R4, R6 ;  /* 0x000000040b027224 */ /* 0x000fca00078e0206 */
[----:B------:R-:W-:-:S13]  /*0180*/  ISETP.GT.U32.AND P1, PT, R5, R2, PT ;  /* 0x000000020500720c */ /* 0x000fda0003f24070 */
[----:B------:R-:W-:Y:S02]  /*0190*/  @!P1 IMAD.IADD R2, R2, 0x1, -R5 ;  /* 0x0000000102029824 */ /* 0x000fe400078e0a05 */
[----:B------:R-:W-:Y:S01]  /*01a0*/  @!P1 VIADD R11, R11, 0x1 ;  /* 0x000000010b0b9836 */ /* 0x000fe20000000000 */
[----:B------:R-:W-:Y:S02]  /*01b0*/  ISETP.NE.AND P1, PT, R8, RZ, PT ;  /* 0x000000ff0800720c */ /* 0x000fe40003f25270 */
[----:B------:R-:W-:Y:S01]  /*01c0*/  ISETP.GE.U32.AND P0, PT, R2, R5, PT ;  /* 0x000000050200720c */ /* 0x000fe20003f06070 */
[----:B---3--:R-:W-:Y:S01]  /*01d0*/  IMAD R12, R13, UR5, R10 ;  /* 0x000000050d0c7c24 */ /* 0x008fe2000f8e020a */
[----:B------:R-:W-:-:S04]  /*01e0*/  LOP3.LUT R2, R8, R9, RZ, 0x3c, !PT ;  /* 0x0000000908027212 */ /* 0x000fc800078e3cff */
[----:B------:R-:W-:-:S07]  /*01f0*/  ISETP.GE.AND P2, PT, R2, RZ, PT ;  /* 0x000000ff0200720c */ /* 0x000fce0003f46270 */
[----:B------:R-:W-:-:S06]  /*0200*/  @P0 IADD3 R11, PT, PT, R11, 0x1, RZ ;  /* 0x000000010b0b0810 */ /* 0x000fcc0007ffe0ff */
[----:B------:R-:W-:Y:S01]  /*0210*/  @!P2 IMAD.MOV R11, RZ, RZ, -R11 ;  /* 0x000000ffff0ba224 */ /* 0x000fe200078e0a0b */
[----:B------:R-:W-:-:S04]  /*0220*/  @!P1 LOP3.LUT R11, RZ, R8, RZ, 0x33, !PT ;  /* 0x00000008ff0b9212 */ /* 0x000fc800078e33ff */
[----:B------:R-:W-:-:S13]  /*0230*/  ISETP.GE.AND P0, PT, R11, 0x1, PT ;  /* 0x000000010b00780c */ /* 0x000fda0003f06270 */
[----:B-1----:R-:W-:Y:S05]  /*0240*/  @!P0 BRA `(.L_x_5) ;  /* 0x00000004007c8947 */ /* 0x002fea0003800000 */
[----:B------:R-:W0:Y:S01]  /*0250*/  LDC R4, c[0x0][0x388] ;  /* 0x0000e200ff047b82 */ /* 0x000e220000000800 */
[----:B------:R-:W-:Y:S01]  /*0260*/  IMAD.SHL.U32 R17, R12, 0x4, RZ ;  /* 0x000000040c117824 */ /* 0x000fe200078e00ff */
[----:B------:R-:W1:Y:S03]  /*0270*/  LDCU UR8, c[0x0][0x38c] ;  /* 0x00007180ff0877ac */ /* 0x000e660008000800 */
[----:B------:R-:W-:-:S05]  /*0280*/  VIADD R5, R17, 0x1 ;  /* 0x0000000111057836 */ /* 0x000fca0000000000 */
[----:B------:R-:W-:Y:S02]  /*0290*/  IABS R19, R5 ;  /* 0x0000000500137213 */ /* 0x000fe40000000000 */
[----:B0-----:R-:W-:-:S04]  /*02a0*/  IABS R2, R4 ;  /* 0x0000000400027213 */ /* 0x001fc80000000000 */
[----:B------:R-:W0:Y:S08]  /*02b0*/  I2F.RP R3, R2 ;  /* 0x0000000200037306 */ /* 0x000e300000209400 */
[----:B0-----:R-:W0:Y:S02]  /*02c0*/  MUFU.RCP R3, R3 ;  /* 0x0000000300037308 */ /* 0x001e240000001000 */
[----:B0-----:R-:W-:Y:S01]  /*02d0*/  VIADD R6, R3, 0xffffffe ;  /* 0x0ffffffe03067836 */ /* 0x001fe20000000000 */
[----:B------:R-:W-:-:S05]  /*02e0*/  IABS R3, R17 ;  /* 0x0000001100037213 */ /* 0x000fca0000000000 */
[----:B------:R0:W2:Y:S02]  /*02f0*/  F2I.FTZ.U32.TRUNC.NTZ R7, R6 ;  /* 0x0000000600077305 */ /* 0x0000a4000021f000 */
[----:B0-----:R-:W-:Y:S01]  /*0300*/  HFMA2 R6, -RZ, RZ, 0, 0 ;  /* 0x00000000ff067431 */ /* 0x001fe200000001ff */
[----:B--2---:R-:W-:-:S05]  /*0310*/  IADD3 R15, PT, PT, RZ, -R7, RZ ;  /* 0x80000007ff0f7210 */ /* 0x004fca0007ffe0ff */
[----:B------:R-:W-:-:S04]  /*0320*/  IMAD R15, R15, R2, RZ ;  /* 0x000000020f0f7224 */ /* 0x000fc800078e02ff */
[----:B------:R-:W-:-:S04]  /*0330*/  IMAD.HI.U32 R16, R7, R15, R6 ;  /* 0x0000000f07107227 */ /* 0x000fc800078e0006 */
[----:B------:R-:W-:Y:S02]  /*0340*/  VIADD R15, R17, 0x2 ;  /* 0x00000002110f7836 */ /* 0x000fe40000000000 */
[----:B------:R-:W-:-:S03]  /*0350*/  IMAD.HI.U32 R14, R16, R3, RZ ;  /* 0x00000003100e7227 */ /* 0x000fc600078e00ff */
[----:B------:R-:W-:Y:S01]  /*0360*/  IABS R21, R15 ;  /* 0x0000000f00157213 */ /* 0x000fe20000000000 */
[----:B------:R-:W-:Y:S01]  /*0370*/  VIADD R7, R17, 0x3 ;  /* 0x0000000311077836 */ /* 0x000fe20000000000 */
[----:B------:R-:W-:Y:S01]  /*0380*/  IADD3 R18, PT, PT, -R14, RZ, RZ ;  /* 0x000000ff0e127210 */ /* 0x000fe20007ffe1ff */
[----:B------:R-:W-:-:S03]  /*0390*/  IMAD.HI.U32 R12, R16, R19, RZ ;  /* 0x00000013100c7227 */ /* 0x000fc600078e00ff */
[----:B------:R-:W-:Y:S01]  /*03a0*/  IABS R23, R7 ;  /* 0x0000000700177213 */ /* 0x000fe20000000000 */
[----:B------:R-:W-:Y:S02]  /*03b0*/  IMAD R3, R2, R18, R3 ;  /* 0x0000001202037224 */ /* 0x000fe400078e0203 */
[----:B------:R-:W-:Y:S02]  /*03c0*/  IMAD.MOV R18, RZ, RZ, -R12 ;  /* 0x000000ffff127224 */ /* 0x000fe400078e0a0c */
[----:B------:R-:W-:Y:S01]  /*03d0*/  IMAD.HI.U32 R6, R16, R21, RZ ;  /* 0x0000001510067227 */ /* 0x000fe200078e00ff */
[----:B------:R-:W-:-:S03]  /*03e0*/  ISETP.GT.U32.AND P4, PT, R2, R3, PT ;  /* 0x000000030200720c */ /* 0x000fc60003f84070 */
[----:B------:R-:W-:-:S04]  /*03f0*/  IMAD.HI.U32 R16, R16, R23, RZ ;  /* 0x0000001710107227 */ /* 0x000fc800078e00ff */
[----:B------:R-:W-:Y:S01]  /*0400*/  IMAD R19, R2, R18, R19 ;  /* 0x0000001202137224 */ /* 0x000fe200078e0213 */
[----:B------:R-:W-:Y:S01]  /*0410*/  IADD3 R18, PT, PT, -R16, RZ, RZ ;  /* 0x000000ff10127210 */ /* 0x000fe20007ffe1ff */
[----:B------:R-:W-:-:S03]  /*0420*/  IMAD.MOV R20, RZ, RZ, -R6 ;  /* 0x000000ffff147224 */ /* 0x000fc600078e0a06 */
[C---:B------:R-:W-:Y:S01]  /*0430*/  ISETP.GT.U32.AND P2, PT, R2.reuse, R19, PT ;  /* 0x000000130200720c */ /* 0x040fe20003f44070 */
[C---:B------:R-:W-:Y:S02]  /*0440*/  IMAD R23, R2.reuse, R18, R23 ;  /* 0x0000001202177224 */ /* 0x040fe400078e0217 */
[C---:B------:R-:W-:Y:S02]  /*0450*/  IMAD R21, R2.reuse, R20, R21 ;  /* 0x0000001402157224 */ /* 0x040fe400078e0215 */
[----:B------:R-:W-:Y:S01]  /*0460*/  @!P4 IMAD.IADD R3, R3, 0x1, -R2 ;  /* 0x000000010303c824 */ /* 0x000fe200078e0a02 */
[----:B------:R-:W-:Y:S01]  /*0470*/  ISETP.GT.U32.AND P1, PT, R2, R23, PT ;  /* 0x000000170200720c */ /* 0x000fe20003f24070 */
[----:B------:R-:W-:Y:S01]  /*0480*/  @!P4 VIADD R14, R14, 0x1 ;  /* 0x000000010e0ec836 */ /* 0x000fe20000000000 */
[----:B------:R-:W-:Y:S02]  /*0490*/  ISETP.GT.U32.AND P5, PT, R2, R21, PT ;  /* 0x000000150200720c */ /* 0x000fe40003fa4070 */
[----:B------:R-:W-:-:S02]  /*04a0*/  ISETP.GE.U32.AND P0, PT, R3, R2, PT ;  /* 0x000000020300720c */ /* 0x000fc40003f06070 */
[----:B------:R-:W-:Y:S01]  /*04b0*/  LOP3.LUT R3, R17, R4, RZ, 0x3c, !PT ;  /* 0x0000000411037212 */ /* 0x000fe200078e3cff */
[--C-:B------:R-:W-:Y:S02]  /*04c0*/  @!P2 IMAD.IADD R19, R19, 0x1, -R2.reuse ;  /* 0x000000011313a824 */ /* 0x100fe400078e0a02 */
[----:B------:R-:W-:Y:S01]  /*04d0*/  @!P2 VIADD R12, R12, 0x1 ;  /* 0x000000010c0ca836 */ /* 0x000fe20000000000 */
[----:B------:R-:W-:Y:S02]  /*04e0*/  ISETP.GE.AND P3, PT, R3, RZ, PT ;  /* 0x000000ff0300720c */ /* 0x000fe40003f66270 */
[----:B------:R-:W-:Y:S01]  /*04f0*/  ISETP.GE.U32.AND P6, PT, R19, R2, PT ;  /* 0x000000021300720c */ /* 0x000fe20003fc6070 */
[----:B------:R-:W-:Y:S01]  /*0500*/  @!P1 IMAD.IADD R23, R23, 0x1, -R2 ;  /* 0x0000000117179824 */ /* 0x000fe200078e0a02 */
[----:B------:R-:W-:Y:S01]  /*0510*/  LOP3.LUT R3, R5, R4, RZ, 0x3c, !PT ;  /* 0x0000000405037212 */ /* 0x000fe200078e3cff */
[----:B------:R-:W-:Y:S01]  /*0520*/  @!P1 VIADD R16, R16, 0x1 ;  /* 0x0000000110109836 */ /* 0x000fe20000000000 */
[----:B------:R-:W-:-:S02]  /*0530*/  @!P5 IADD3 R21, PT, PT, R21, -R2, RZ ;  /* 0x800000021515d210 */ /* 0x000fc40007ffe0ff */
[----:B------:R-:W-:Y:S02]  /*0540*/  @P0 IADD3 R14, PT, PT, R14, 0x1, RZ ;  /* 0x000000010e0e0810 */ /* 0x000fe40007ffe0ff */
[-C--:B------:R-:W-:Y:S02]  /*0550*/  ISETP.GE.U32.AND P4, PT, R21, R2.reuse, PT ;  /* 0x000000021500720c */ /* 0x080fe40003f86070 */
[----:B------:R-:W-:Y:S01]  /*0560*/  ISETP.GE.U32.AND P0, PT, R23, R2, PT ;  /* 0x000000021700720c */ /* 0x000fe20003f06070 */
[----:B------:R-:W-:Y:S01]  /*0570*/  @!P3 IMAD.MOV R14, RZ, RZ, -R14 ;  /* 0x000000ffff0eb224 */ /* 0x000fe200078e0a0e */
[----:B------:R-:W-:Y:S01]  /*0580*/  ISETP.GE.AND P2, PT, R3, RZ, PT ;  /* 0x000000ff0300720c */ /* 0x000fe20003f46270 */
[----:B------:R-:W-:Y:S01]  /*0590*/  @P6 VIADD R12, R12, 0x1 ;  /* 0x000000010c0c6836 */ /* 0x000fe20000000000 */
[-C--:B------:R-:W-:Y:S02]  /*05a0*/  LOP3.LUT R2, R15, R4.reuse, RZ, 0x3c, !PT ;  /* 0x000000040f027212 */ /* 0x080fe400078e3cff */
[----:B------:R-:W-:-:S02]  /*05b0*/  LOP3.LUT R3, R7, R4, RZ, 0x3c, !PT ;  /* 0x0000000407037212 */ /* 0x000fc400078e3cff */
[----:B------:R-:W-:Y:S02]  /*05c0*/  @!P5 IADD3 R6, PT, PT, R6, 0x1, RZ ;  /* 0x000000010606d810 */ /* 0x000fe40007ffe0ff */
[----:B------:R-:W-:Y:S02]  /*05d0*/  ISETP.GE.AND P6, PT, R2, RZ, PT ;  /* 0x000000ff0200720c */ /* 0x000fe40003fc6270 */
[----:B------:R-:W-:Y:S01]  /*05e0*/  ISETP.GE.AND P5, PT, R3, RZ, PT ;  /* 0x000000ff0300720c */ /* 0x000fe20003fa6270 */
[----:B------:R-:W-:Y:S01]  /*05f0*/  @P4 VIADD R6, R6, 0x1 ;  /* 0x0000000106064836 */ /* 0x000fe20000000000 */
[----:B------:R-:W-:Y:S01]  /*0600*/  @P0 IADD3 R16, PT, PT, R16, 0x1, RZ ;  /* 0x0000000110100810 */ /* 0x000fe20007ffe0ff */
[----:B------:R-:W0:Y:S01]  /*0610*/  LDC.64 R2, c[0x0][0x380] ;  /* 0x0000e000ff027b82 */ /* 0x000e220000000a00 */
[----:B------:R-:W-:Y:S01]  /*0620*/  @!P2 IMAD.MOV R12, RZ, RZ, -R12 ;  /* 0x000000ffff0ca224 */ /* 0x000fe200078e0a0c */
[----:B------:R-:W-:Y:S02]  /*0630*/  ISETP.NE.AND P1, PT, R4, RZ, PT ;  /* 0x000000ff0400720c */ /* 0x000fe40003f25270 */
[----:B------:R-:W-:-:S04]  /*0640*/  LOP3.LUT R19, RZ, R4, RZ, 0x33, !PT ;  /* 0x00000004ff137212 */ /* 0x000fc800078e33ff */
[----:B------:R-:W-:Y:S02]  /*0650*/  @!P6 IADD3 R6, PT, PT, -R6, RZ, RZ ;  /* 0x000000ff0606e210 */ /* 0x000fe40007ffe1ff */
[----:B------:R-:W-:Y:S01]  /*0660*/  @!P5 IMAD.MOV R16, RZ, RZ, -R16 ;  /* 0x000000ffff10d224 */ /* 0x000fe200078e0a10 */
[C---:B------:R-:W-:Y:S02]  /*0670*/  SEL R12, R19.reuse, R12, !P1 ;  /* 0x0000000c130c7207 */ /* 0x040fe40004800000 */
[C---:B------:R-:W-:Y:S02]  /*0680*/  SEL R14, R19.reuse, R14, !P1 ;  /* 0x0000000e130e7207 */ /* 0x040fe40004800000 */
[C---:B------:R-:W-:Y:S02]  /*0690*/  SEL R6, R19.reuse, R6, !P1 ;  /* 0x0000000613067207 */ /* 0x040fe40004800000 */
[----:B------:R-:W-:Y:S01]  /*06a0*/  SEL R16, R19, R16, !P1 ;  /* 0x0000001013107207 */ /* 0x000fe20004800000 */
[----:B------:R-:W-:Y:S01]  /*06b0*/  IMAD.MOV R18, RZ, RZ, -R14 ;  /* 0x000000ffff127224 */ /* 0x000fe200078e0a0e */
[----:B------:R-:W-:Y:S01]  /*06c0*/  IADD3 R19, PT, PT, -R12, RZ, RZ ;  /* 0x000000ff0c137210 */ /* 0x000fe20007ffe1ff */
[----:B------:R-:W-:-:S02]  /*06d0*/  IMAD.MOV R20, RZ, RZ, -R6 ;  /* 0x000000ffff147224 */ /* 0x000fc400078e0a06 */
[----:B------:R-:W-:Y:S02]  /*06e0*/  IMAD.MOV R21, RZ, RZ, -R16 ;  /* 0x000000ffff157224 */ /* 0x000fe400078e0a10 */
[C---:B------:R-:W-:Y:S02]  /*06f0*/  IMAD R5, R4.reuse, R19, R5 ;  /* 0x0000001304057224 */ /* 0x040fe400078e0205 */
[C---:B------:R-:W-:Y:S02]  /*0700*/  IMAD R17, R4.reuse, R18, R17 ;  /* 0x0000001204117224 */ /* 0x040fe400078e0211 */
[C---:B------:R-:W-:Y:S02]  /*0710*/  IMAD R19, R4.reuse, R20, R15 ;  /* 0x0000001404137224 */ /* 0x040fe400078e020f */
[----:B------:R-:W-:Y:S02]  /*0720*/  IMAD R7, R4, R21, R7 ;  /* 0x0000001504077224 */ /* 0x000fe400078e0207 */
[----:B-1----:R-:W-:-:S02]  /*0730*/  IMAD R15, R14, UR8, R17 ;  /* 0x000000080e0f7c24 */ /* 0x002fc4000f8e0211 */
[----:B------:R-:W-:Y:S02]  /*0740*/  IMAD R5, R12, UR8, R5 ;  /* 0x000000080c057c24 */ /* 0x000fe4000f8e0205 */
[----:B------:R-:W-:Y:S02]  /*0750*/  IMAD R19, R6, UR8, R19 ;  /* 0x0000000806137c24 */ /* 0x000fe4000f8e0213 */
[----:B------:R-:W-:Y:S02]  /*0760*/  IMAD R7, R16, UR8, R7 ;  /* 0x0000000810077c24 */ /* 0x000fe4000f8e0207 */
[----:B0-----:R-:W-:-:S04]  /*0770*/  IMAD.WIDE R14, R15, 0x4, R2 ;  /* 0x000000040f0e7825 */ /* 0x001fc800078e0202 */
[--C-:B------:R-:W-:Y:S01]  /*0780*/  IMAD.WIDE R16, R5, 0x4, R2.reuse ;  /* 0x0000000405107825 */ /* 0x100fe200078e0202 */
[----:B------:R-:W2:Y:S03]  /*0790*/  LDG.E.CONSTANT R4, desc[UR6][R14.64] ;  /* 0x000000060e047981 */ /* 0x000ea6000c1e9900 */
[--C-:B------:R-:W-:Y:S01]  /*07a0*/  IMAD.WIDE R18, R19, 0x4, R2.reuse ;  /* 0x0000000413127825 */ /* 0x100fe200078e0202 */
[----:B------:R-:W2:Y:S03]  /*07b0*/  LDG.E.CONSTANT R5, desc[UR6][R16.64] ;  /* 0x0000000610057981 */ /* 0x000ea6000c1e9900 */
[----:B------:R-:W-:Y:S01]  /*07c0*/  IMAD.WIDE R2, R7, 0x4, R2 ;  /* 0x0000000407027825 */ /* 0x000fe200078e0202 */
[----:B------:R-:W2:Y:S04]  /*07d0*/  LDG.E.CONSTANT R6, desc[UR6][R18.64] ;  /* 0x0000000612067981 */ /* 0x000ea8000c1e9900 */
[----:B------:R-:W2:Y:S01]  /*07e0*/  LDG.E.CONSTANT R7, desc[UR6][R2.64] ;  /* 0x0000000602077981 */ /* 0x000ea2000c1e9900 */
[----:B------:R-:W2:Y:S01]  /*07f0*/  LDC.64 R20, c[0x0][0x390] ;  /* 0x0000e400ff147b82 */ /* 0x000ea20000000a00 */
[----:B------:R-:W-:-:S05]  /*0800*/  IMAD R12, R11, UR4, RZ ;  /* 0x000000040b0c7c24 */ /* 0x000fca000f8e02ff */
[----:B------:R-:W-:-:S05]  /*0810*/  LEA R12, R12, UR5, 0x2 ;  /* 0x000000050c0c7c11 */ /* 0x000fca000f8e10ff */
[----:B------:R-:W-:Y:S01]  /*0820*/  IMAD R12, R12, R13, R10 ;  /* 0x0000000d0c0c7224 */ /* 0x000fe200078e020a */
[----:B--2---:R0:W-:Y:S06]  /*0830*/  STG.E.128 desc[UR6][R20.64], R4 ;  /* 0x0000000414007986 */ /* 0x0041ec000c101d06 */
.L_x_5:
[----:B------:R-:W-:-:S05]  /*0840*/  IMAD R25, R8, R11, R12 ;  /* 0x0000000b08197224 */ /* 0x000fca00078e020c */
[----:B------:R-:W-:-:S13]  /*0850*/  ISETP.GE.AND P0, PT, R25, R9, PT ;  /* 0x000000091900720c */ /* 0x000fda0003f06270 */
[----:B------:R-:W-:Y:S05]  /*0860*/  @P0 EXIT ;  /* 0x000000000000094d */ /* 0x000fea0003800000 */
[----:B0-----:R-:W0:Y:S01]  /*0870*/  I2F.U32.RP R4, R0 ;  /* 0x0000000000047306 */ /* 0x001e220000209000 */
[----:B------:R-:W-:Y:S01]  /*0880*/  IADD3 R2, PT, PT, R0, R25, RZ ;  /* 0x0000001900027210 */ /* 0x000fe20007ffe0ff */
[----:B------:R-:W1:Y:S01]  /*0890*/  LDCU UR4, c[0x0][0x38c] ;  /* 0x00007180ff0477ac */ /* 0x000e620008000800 */
[----:B------:R-:W-:Y:S01]  /*08a0*/  IADD3 R7, PT, PT, RZ, -R0, RZ ;  /* 0x80000000ff077210 */ /* 0x000fe20007ffe0ff */
[----:B------:R-:W-:Y:S01]  /*08b0*/  BSSY.RECONVERGENT B0, `(.L_x_6) ;  /* 0x0000047000007945 */ /* 0x000fe20003800200 */
[----:B------:R-:W-:Y:S02]  /*08c0*/  VIMNMX R9, PT, PT, R2, R9, !PT ;  /* 0x0000000902097248 */ /* 0x000fe40007fe0100 */
[----:B------:R-:W-:-:S03]  /*08d0*/  ISETP.NE.U32.AND P3, PT, R0, RZ, PT ;  /* 0x000000ff0000720c */ /* 0x000fc60003f65070 */
[----:B------:R-:W-:Y:S02]  /*08e0*/  IMAD.IADD R9, R9, 0x1, -R2 ;  /* 0x0000000109097824 */ /* 0x000fe400078e0a02 */
[----:B------:R-:W-:Y:S02]  /*08f0*/  IMAD.MOV.U32 R2, RZ, RZ, RZ ;  /* 0x000000ffff027224 */ /* 0x000fe400078e00ff */
[C---:B------:R-:W-:Y:S01]  /*0900*/  VIADD R5, R9.reuse, 0xffffffff ;  /* 0xffffffff09057836 */ /* 0x040fe20000000000 */
[----:B0-----:R-:W0:Y:S01]  /*0910*/  MUFU.RCP R4, R4 ;  /* 0x0000000400047308 */ /* 0x001e220000001000 */
[----:B------:R-:W-:-:S13]  /*0920*/  ISETP.NE.AND P0, PT, R9, RZ, PT ;  /* 0x000000ff0900720c */ /* 0x000fda0003f05270 */
[----:B------:R-:W-:Y:S01]  /*0930*/  @!P0 IADD3 R5, PT, PT, R9, RZ, RZ ;  /* 0x000000ff09058210 */ /* 0x000fe20007ffe0ff */
[----:B0-----:R-:W-:-:S06]  /*0940*/  VIADD R3, R4, 0xffffffe ;  /* 0x0ffffffe04037836 */ /* 0x001fcc0000000000 */
[----:B------:R-:W0:Y:S02]  /*0950*/  F2I.FTZ.U32.TRUNC.NTZ R3, R3 ;  /* 0x0000000300037305 */ /* 0x000e24000021f000 */
[----:B0-----:R-:W-:-:S04]  /*0960*/  IMAD R7, R7, R3, RZ ;  /* 0x0000000307077224 */ /* 0x001fc800078e02ff */
[----:B------:R-:W-:-:S06]  /*0970*/  IMAD.HI.U32 R2, R3, R7, R2 ;  /* 0x0000000703027227 */ /* 0x000fcc00078e0002 */
[----:B------:R-:W-:-:S04]  /*0980*/  IMAD.HI.U32 R7, R2, R5, RZ ;  /* 0x0000000502077227 */ /* 0x000fc800078e00ff */
[----:B------:R-:W-:-:S04]  /*0990*/  IMAD.MOV R2, RZ, RZ, -R7 ;  /* 0x000000ffff027224 */ /* 0x000fc800078e0a07 */
[----:B------:R-:W-:Y:S01]  /*09a0*/  IMAD R5, R0, R2, R5 ;  /* 0x0000000200057224 */ /* 0x000fe200078e0205 */
[----:B------:R-:W-:-:S04]  /*09b0*/  SEL R2, RZ, 0x1, !P0 ;  /* 0x00000001ff027807 */ /* 0x000fc80004000000 */
[----:B------:R-:W-:-:S13]  /*09c0*/  ISETP.GE.U32.AND P1, PT, R5, R0, PT ;  /* 0x000000000500720c */ /* 0x000fda0003f26070 */
[----:B------:R-:W-:Y:S01]  /*09d0*/  @P1 IADD3 R5, PT, PT, -R0, R5, RZ ;  /* 0x0000000500051210 */ /* 0x000fe20007ffe1ff */
[----:B------:R-:W-:-:S03]  /*09e0*/  @P1 VIADD R7, R7, 0x1 ;  /* 0x0000000107071836 */ /* 0x000fc60000000000 */
[----:B------:R-:W-:-:S13]  /*09f0*/  ISETP.GE.U32.AND P2, PT, R5, R0, PT ;  /* 0x000000000500720c */ /* 0x000fda0003f46070 */
[----:B------:R-:W-:Y:S02]  /*0a00*/  @P2 IADD3 R7, PT, PT, R7, 0x1, RZ ;  /* 0x0000000107072810 */ /* 0x000fe40007ffe0ff */
[----:B------:R-:W-:-:S05]  /*0a10*/  @!P3 LOP3.LUT R7, RZ, R0, RZ, 0x33, !PT ;  /* 0x00000000ff07b212 */ /* 0x000fca00078e33ff */
[----:B------:R-:W-:-:S05]  /*0a20*/  IMAD.IADD R7, R2, 0x1, R7 ;  /* 0x0000000102077824 */ /* 0x000fca00078e0207 */
[C---:B------:R-:W-:Y:S02]  /*0a30*/  LOP3.LUT R2, R7.reuse, 0x3, RZ, 0xc0, !PT ;  /* 0x0000000307027812 */ /* 0x040fe400078ec0ff */
[----:B------:R-:W-:Y:S02]  /*0a40*/  ISETP.GE.U32.AND P3, PT, R7, 0x3, PT ;  /* 0x000000030700780c */ /* 0x000fe40003f66070 */
[----:B------:R-:W-:-:S13]  /*0a50*/  ISETP.NE.AND P0, PT, R2, 0x3, PT ;  /* 0x000000030200780c */ /* 0x000fda0003f05270 */
[----:B-1----:R-:W-:Y:S05]  /*0a60*/  @!P0 BRA `(.L_x_7) ;  /* 0x0000000000ac8947 */ /* 0x002fea0003800000 */
[----:B------:R-:W0:Y:S01]  /*0a70*/  LDC R9, c[0x0][0x388] ;  /* 0x0000e200ff097b82 */ /* 0x000e220000000800 */
[----:B------:R-:W-:-:S07]  /*0a80*/  IADD3 R7, PT, PT, R7, 0x1, RZ ;  /* 0x0000000107077810 */ /* 0x000fce0007ffe0ff */
[----:B------:R-:W1:Y:S08]  /*0a90*/  LDC R8, c[0x0][0x388] ;  /* 0x0000e200ff087b82 */ /* 0x000e700000000800 */
[----:B------:R-:W2:Y:S01]  /*0aa0*/  LDC.64 R4, c[0x0][0x380] ;  /* 0x0000e000ff047b82 */ /* 0x000ea20000000a00 */
[----:B0-----:R-:W-:-:S07]  /*0ab0*/  IABS R6, R9 ;  /* 0x0000000900067213 */ /* 0x001fce0000000000 */
[----:B------:R-:W0:Y:S01]  /*0ac0*/  LDC.64 R2, c[0x0][0x390] ;  /* 0x0000e400ff027b82 */ /* 0x000e220000000a00 */
[----:B------:R-:W-:Y:S01]  /*0ad0*/  ISETP.NE.AND P4, PT, R9, RZ, PT ;  /* 0x000000ff0900720c */ /* 0x000fe20003f85270 */
[----:B------:R-:W3:Y:S01]  /*0ae0*/  I2F.RP R12, R6 ;  /* 0x00000006000c7306 */ /* 0x000ee20000209400 */
[----:B------:R-:W-:-:S07]  /*0af0*/  LOP3.LUT R9, RZ, R9, RZ, 0x33, !PT ;  /* 0x00000009ff097212 */ /* 0x000fce00078e33ff */
[----:B---3--:R-:W3:Y:S02]  /*0b00*/  MUFU.RCP R12, R12 ;  /* 0x0000000c000c7308 */ /* 0x008ee40000001000 */
[----:B---3--:R-:W-:Y:S02]  /*0b10*/  IADD3 R10, PT, PT, R12, 0xffffffe, RZ ;  /* 0x0ffffffe0c0a7810 */ /* 0x008fe40007ffe0ff */
[----:B------:R-:W-:-:S04]  /*0b20*/  LOP3.LUT R12, R7, 0x3, RZ, 0xc0, !PT ;  /* 0x00000003070c7812 */ /* 0x000fc800078ec0ff */
[----:B------:R3:W4:Y:S01]  /*0b30*/  F2I.FTZ.U32.TRUNC.NTZ R11, R10 ;  /* 0x0000000a000b7305 */ /* 0x000722000021f000 */
[----:B------:R-:W-:Y:S01]  /*0b40*/  IADD3 R12, PT, PT, -R12, RZ, RZ ;  /* 0x000000ff0c0c7210 */ /* 0x000fe20007ffe1ff */
[----:B---3--:R-:W-:Y:S02]  /*0b50*/  IMAD.MOV.U32 R10, RZ, RZ, RZ ;  /* 0x000000ffff0a7224 */ /* 0x008fe400078e00ff */
[----:B----4-:R-:W-:-:S04]  /*0b60*/  IMAD.MOV R13, RZ, RZ, -R11 ;  /* 0x000000ffff0d7224 */ /* 0x010fc800078e0a0b */
[----:B------:R-:W-:-:S04]  /*0b70*/  IMAD R13, R13, R6, RZ ;  /* 0x000000060d0d7224 */ /* 0x000fc800078e02ff */
[----:B012---:R-:W-:-:S07]  /*0b80*/  IMAD.HI.U32 R7, R11, R13, R10 ;  /* 0x0000000d0b077227 */ /* 0x007fce00078e000a */
.L_x_8:
[----:B0-----:R-:W-:-:S05]  /*0b90*/  IMAD.WIDE R10, R25, 0x4, R4 ;  /* 0x00000004190a7825 */ /* 0x001fca00078e0204 */
[----:B------:R0:W2:Y:S01]  /*0ba0*/  LDG.E.CONSTANT R17, desc[UR6][R10.64] ;  /* 0x000000060a117981 */ /* 0x0000a2000c1e9900 */
[----:B------:R-:W-:Y:S01]  /*0bb0*/  IABS R14, R25 ;  /* 0x00000019000e7213 */ /* 0x000fe20000000000 */
[----:B------:R-:W-:Y:S01]  /*0bc0*/  VIADD R12, R12, 0x1 ;  /* 0x000000010c0c7836 */ /* 0x000fe20000000000 */
[----:B------:R-:W-:-:S03]  /*0bd0*/  IABS R16, R8 ;  /* 0x0000000800107213 */ /* 0x000fc60000000000 */
[----:B------:R-:W-:-:S04]  /*0be0*/  IMAD.HI.U32 R13, R7, R14, RZ ;  /* 0x0000000e070d7227 */ /* 0x000fc800078e00ff */
[----:B------:R-:W-:Y:S01]  /*0bf0*/  IMAD.MOV R15, RZ, RZ, -R13 ;  /* 0x000000ffff0f7224 */ /* 0x000fe200078e0a0d */
[----:B0-----:R-:W-:-:S03]  /*0c00*/  LOP3.LUT R10, R25, R8, RZ, 0x3c, !PT ;  /* 0x00000008190a7212 */ /* 0x001fc600078e3cff */
[----:B------:R-:W-:Y:S01]  /*0c10*/  IMAD R15, R16, R15, R14 ;  /* 0x0000000f100f7224 */ /* 0x000fe200078e020e */
[----:B------:R-:W-:-:S04]  /*0c20*/  ISETP.GE.AND P2, PT, R10, RZ, PT ;  /* 0x000000ff0a00720c */ /* 0x000fc80003f46270 */
[----:B------:R-:W-:-:S13]  /*0c30*/  ISETP.GT.U32.AND P1, PT, R6, R15, PT ;  /* 0x0000000f0600720c */ /* 0x000fda0003f24070 */
[----:B------:R-:W-:Y:S01]  /*0c40*/  @!P1 IADD3 R15, PT, PT, R15, -R16, RZ ;  /* 0x800000100f0f9210 */ /* 0x000fe20007ffe0ff */
[----:B------:R-:W-:-:S03]  /*0c50*/  @!P1 VIADD R13, R13, 0x1 ;  /* 0x000000010d0d9836 */ /* 0x000fc60000000000 */
[----:B------:R-:W-:-:S13]  /*0c60*/  ISETP.GE.U32.AND P0, PT, R15, R6, PT ;  /* 0x000000060f00720c */ /* 0x000fda0003f06070 */
[----:B------:R-:W-:Y:S02]  /*0c70*/  @P0 IADD3 R13, PT, PT, R13, 0x1, RZ ;  /* 0x000000010d0d0810 */ /* 0x000fe40007ffe0ff */
[----:B------:R-:W-:-:S03]  /*0c80*/  ISETP.NE.AND P0, PT, R12, RZ, PT ;  /* 0x000000ff0c00720c */ /* 0x000fc60003f05270 */
[----:B------:R-:W-:-:S05]  /*0c90*/  @!P2 IMAD.MOV R13, RZ, RZ, -R13 ;  /* 0x000000ffff0da224 */ /* 0x000fca00078e0a0d */
[----:B------:R-:W-:-:S04]  /*0ca0*/  SEL R13, R9, R13, !P4 ;  /* 0x0000000d090d7207 */ /* 0x000fc80006000000 */
[----:B------:R-:W-:-:S05]  /*0cb0*/  IADD3 R10, PT, PT, -R13, RZ, RZ ;  /* 0x000000ff0d0a7210 */ /* 0x000fca0007ffe1ff */
[----:B------:R-:W-:Y:S01]  /*0cc0*/  IMAD R10, R8, R10, R25 ;  /* 0x0000000a080a7224 */ /* 0x000fe200078e0219 */
[----:B------:R-:W-:-:S03]  /*0cd0*/  IADD3 R25, PT, PT, R0, R25, RZ ;  /* 0x0000001900197210 */ /* 0x000fc60007ffe0ff */
[----:B------:R-:W-:-:S04]  /*0ce0*/  IMAD R11, R13, UR4, R10 ;  /* 0x000000040d0b7c24 */ /* 0x000fc8000f8e020a */
[----:B------:R-:W-:-:S05]  /*0cf0*/  IMAD.WIDE R10, R11, 0x4, R2 ;  /* 0x000000040b0a7825 */ /* 0x000fca00078e0202 */
[----:B--2---:R0:W-:Y:S01]  /*0d00*/  STG.E desc[UR6][R10.64], R17 ;  /* 0x000000110a007986 */ /* 0x0041e2000c101906 */
[----:B------:R-:W-:Y:S05]  /*0d10*/  @P0 BRA `(.L_x_8) ;  /* 0xfffffffc009c0947 */ /* 0x000fea000383ffff */
.L_x_7:
[----:B------:R-:W-:Y:S05]  /*0d20*/  BSYNC.RECONVERGENT B0 ;  /* 0x0000000000007941 */ /* 0x000fea0003800200 */
.L_x_6:
[----:B------:R-:W-:Y:S05]  /*0d30*/  @!P3 EXIT ;  /* 0x000000000000b94d */ /* 0x000fea0003800000 */
[----:B------:R-:W1:Y:S01]  /*0d40*/  LDC R2, c[0x0][0x388] ;  /* 0x0000e200ff027b82 */ /* 0x000e620000000800 */
[----:B------:R-:W2:Y:S01]  /*0d50*/  LDCU UR4, c[0x0][0x38c] ;  /* 0x00007180ff0477ac */ /* 0x000ea20008000800 */
[----:B------:R-:W3:Y:S06]  /*0d60*/  LDCU UR5, c[0x0][0x398] ;  /* 0x00007300ff0577ac */ /* 0x000eec0008000800 */
[----:B------:R-:W4:Y:S08]  /*0d70*/  LDC R15, c[0x0][0x388] ;  /* 0x0000e200ff0f7b82 */ /* 0x000f300000000800 */
[----:B------:R-:W0:Y:S01]  /*0d80*/  LDC.64 R4, c[0x0][0x390] ;  /* 0x0000e400ff047b82 */ /* 0x000e220000000a00 */
[----:B-1----:R-:W-:-:S07]  /*0d90*/  IABS R16, R2 ;  /* 0x0000000200107213 */ /* 0x002fce0000000000 */
[----:B------:R-:W1:Y:S01]  /*0da0*/  LDC.64 R2, c[0x0][0x380] ;  /* 0x0000e000ff027b82 */ /* 0x000e620000000a00 */
[----:B------:R-:W5:Y:S08]  /*0db0*/  I2F.RP R8, R16 ;  /* 0x0000001000087306 */ /* 0x000f700000209400 */
[----:B-----5:R-:W5:Y:S02]  /*0dc0*/  MUFU.RCP R8, R8 ;  /* 0x0000000800087308 */ /* 0x020f640000001000 */
[----:B-----5:R-:W-:-:S06]  /*0dd0*/  VIADD R6, R8, 0xffffffe ;  /* 0x0ffffffe08067836 */ /* 0x020fcc0000000000 */
[----:B------:R5:W2:Y:S02]  /*0de0*/  F2I.FTZ.U32.TRUNC.NTZ R7, R6 ;  /* 0x0000000600077305 */ /* 0x000aa4000021f000 */
[----:B-----5:R-:W-:Y:S01]  /*0df0*/  IMAD.MOV.U32 R6, RZ, RZ, RZ ;  /* 0x000000ffff067224 */ /* 0x020fe200078e00ff */
[----:B--2---:R-:W-:-:S05]  /*0e00*/  IADD3 R9, PT, PT, RZ, -R7, RZ ;  /* 0x80000007ff097210 */ /* 0x004fca0007ffe0ff */
[----:B------:R-:W-:-:S04]  /*0e10*/  IMAD R9, R9, R16, RZ ;  /* 0x0000001009097224 */ /* 0x000fc800078e02ff */
[----:B01-34-:R-:W-:-:S07]  /*0e20*/  IMAD.HI.U32 R14, R7, R9, R6 ;  /* 0x00000009070e7227 */ /* 0x01bfce00078e0006 */
.L_x_9:
[----:B0-----:R-:W-:-:S05]  /*0e30*/  IMAD.WIDE R8, R25, 0x4, R2 ;  /* 0x0000000419087825 */ /* 0x001fca00078e0202 */
[----:B------:R0:W2:Y:S01]  /*0e40*/  LDG.E.CONSTANT R17, desc[UR6][R8.64] ;  /* 0x0000000608117981 */ /* 0x0000a2000c1e9900 */
[----:B------:R-:W-:-:S04]  /*0e50*/  IMAD.WIDE R18, R0, 0x4, R8 ;  /* 0x0000000400127825 */ /* 0x000fc800078e0208 */
[C---:B------:R-:W-:Y:S02]  /*0e60*/  IMAD.WIDE R20, R0.reuse, 0x4, R18 ;  /* 0x0000000400147825 */ /* 0x040fe400078e0212 */
[----:B------:R-:W3:Y:S02]  /*0e70*/  LDG.E.CONSTANT R19, desc[UR6][R18.64] ;  /* 0x0000000612137981 */ /* 0x000ee4000c1e9900 */
[----:B------:R-:W-:Y:S02]  /*0e80*/  IMAD.WIDE R12, R0, 0x4, R20 ;  /* 0x00000004000c7825 */ /* 0x000fe400078e0214 */
[----:B------:R-:W4:Y:S04]  /*0e90*/  LDG.E.CONSTANT R21, desc[UR6][R20.64] ;  /* 0x0000000614157981 */ /* 0x000f28000c1e9900 */
[----:B------:R1:W5:Y:S01]  /*0ea0*/  LDG.E.CONSTANT R23, desc[UR6][R12.64] ;  /* 0x000000060c177981 */ /* 0x000362000c1e9900 */
[----:B------:R-:W-:-:S04]  /*0eb0*/  IABS R11, R15 ;  /* 0x0000000f000b7213 */ /* 0x000fc80000000000 */
[----:B------:R-:W0:Y:S08]  /*0ec0*/  I2F.RP R10, R11 ;  /* 0x0000000b000a7306 */ /* 0x000e300000209400 */
[----:B0-----:R-:W0:Y:S01]  /*0ed0*/  MUFU.RCP R10, R10 ;  /* 0x0000000a000a7308 */ /* 0x001e220000001000 */
[----:B------:R-:W-:Y:S02]  /*0ee0*/  IABS R27, R25 ;  /* 0x00000019001b7213 */ /* 0x000fe40000000000 */
[----:B0-----:R-:W-:-:S06]  /*0ef0*/  IADD3 R7, PT, PT, R10, 0xffffffe, RZ ;  /* 0x0ffffffe0a077810 */ /* 0x001fcc0007ffe0ff */
[----:B------:R-:W0:Y:S01]  /*0f00*/  F2I.FTZ.U32.TRUNC.NTZ R7, R7 ;  /* 0x0000000700077305 */ /* 0x000e22000021f000 */
[----:B------:R-:W-:-:S04]  /*0f10*/  IMAD.HI.U32 R9, R14, R27, RZ ;  /* 0x0000001b0e097227 */ /* 0x000fc800078e00ff */
[----:B------:R-:W-:-:S04]  /*0f20*/  IMAD.MOV R6, RZ, RZ, -R9 ;  /* 0x000000ffff067224 */ /* 0x000fc800078e0a09 */
[----:B------:R-:W-:Y:S01]  /*0f30*/  IMAD R27, R11, R6, R27 ;  /* 0x000000060b1b7224 */ /* 0x000fe200078e021b */
[----:B0-----:R-:W-:-:S05]  /*0f40*/  IADD3 R8, PT, PT, RZ, -R7, RZ ;  /* 0x80000007ff087210 */ /* 0x001fca0007ffe0ff */
[----:B------:R-:W-:Y:S01]  /*0f50*/  IMAD.MOV.U32 R6, RZ, RZ, R8 ;  /* 0x000000ffff067224 */ /* 0x000fe200078e0008 */
[----:B------:R-:W-:-:S03]  /*0f60*/  ISETP.GT.U32.AND P2, PT, R16, R27, PT ;  /* 0x0000001b1000720c */ /* 0x000fc60003f44070 */
[----:B-1----:R-:W-:Y:S02]  /*0f70*/  IMAD R13, R6, R11, RZ ;  /* 0x0000000b060d7224 */ /* 0x002fe400078e02ff */
[----:B------:R-:W-:Y:S01]  /*0f80*/  HFMA2 R6, -RZ, RZ, 0, 0 ;  /* 0x00000000ff067431 */ /* 0x000fe200000001ff */
[----:B------:R-:W-:-:S04]  /*0f90*/  IADD3 R8, PT, PT, R0, R25, RZ ;  /* 0x0000001900087210 */ /* 0x000fc80007ffe0ff */
[----:B------:R-:W-:Y:S01]  /*0fa0*/  IABS R22, R8 ;  /* 0x0000000800167213 */ /* 0x000fe20000000000 */
[----:B------:R-:W-:Y:S02]  /*0fb0*/  IMAD.IADD R10, R0, 0x1, R8 ;  /* 0x00000001000a7824 */ /* 0x000fe400078e0208 */
[----:B------:R-:W-:Y:S01]  /*0fc0*/  IMAD.HI.U32 R14, R7, R13, R6 ;  /* 0x0000000d070e7227 */ /* 0x000fe200078e0006 */
[----:B------:R-:W-:-:S03]  /*0fd0*/  @!P2 IADD3 R27, PT, PT, R27, -R11, RZ ;  /* 0x8000000b1b1ba210 */ /* 0x000fc60007ffe0ff */
[----:B------:R-:W-:Y:S01]  /*0fe0*/  IMAD.IADD R18, R0, 0x1, R10 ;  /* 0x0000000100127824 */ /* 0x000fe200078e020a */
[----:B------:R-:W-:Y:S01]  /*0ff0*/  IABS R20, R10 ;  /* 0x0000000a00147213 */ /* 0x000fe20000000000 */
[C---:B------:R-:W-:Y:S01]  /*1000*/  IMAD.HI.U32 R12, R14.reuse, R22, RZ ;  /* 0x000000160e0c7227 */ /* 0x040fe200078e00ff */
[----:B------:R-:W-:Y:S02]  /*1010*/  ISETP.GE.U32.AND P3, PT, R27, R16, PT ;  /* 0x000000101b00720c */ /* 0x000fe40003f66070 */
[----:B------:R-:W-:Y:S01]  /*1020*/  IABS R13, R18 ;  /* 0x00000012000d7213 */ /* 0x000fe20000000000 */
[----:B------:R-:W-:Y:S02]  /*1030*/  IMAD.MOV R27, RZ, RZ, -R12 ;  /* 0x000000ffff1b7224 */ /* 0x000fe400078e0a0c */
[----:B------:R-:W-:Y:S01]  /*1040*/  IMAD.HI.U32 R7, R14, R20, RZ ;  /* 0x000000140e077227 */ /* 0x000fe200078e00ff */
[----:B------:R-:W-:-:S03]  /*1050*/  MOV R16, R11 ;  /* 0x0000000b00107202 */ /* 0x000fc60000000f00 */
[----:B------:R-:W-:Y:S01]  /*1060*/  IMAD.HI.U32 R6, R14, R13, RZ ;  /* 0x0000000d0e067227 */ /* 0x000fe200078e00ff */
[----:B------:R-:W-:-:S03]  /*1070*/  IADD3 R29, PT, PT, -R7, RZ, RZ ;  /* 0x000000ff071d7210 */ /* 0x000fc60007ffe1ff */
[----:B------:R-:W-:Y:S02]  /*1080*/  IMAD R27, R11, R27, R22 ;  /* 0x0000001b0b1b7224 */ /* 0x000fe400078e0216 */
[----:B------:R-:W-:-:S03]  /*1090*/  IMAD.MOV R22, RZ, RZ, -R6 ;  /* 0x000000ffff167224 */ /* 0x000fc600078e0a06 */
[----:B------:R-:W-:Y:S01]  /*10a0*/  ISETP.GT.U32.AND P5, PT, R16, R27, PT ;  /* 0x0000001b1000720c */ /* 0x000fe20003fa4070 */
[C---:B------:R-:W-:Y:S02]  /*10b0*/  IMAD R29, R11.reuse, R29, R20 ;  /* 0x0000001d0b1d7224 */ /* 0x040fe400078e0214 */
[----:B------:R-:W-:-:S03]  /*10c0*/  IMAD R13, R11, R22, R13 ;  /* 0x000000160b0d7224 */ /* 0x000fc600078e020d */
[C---:B------:R-:W-:Y:S02]  /*10d0*/  ISETP.GT.U32.AND P0, PT, R16.reuse, R29, PT ;  /* 0x0000001d1000720c */ /* 0x040fe40003f04070 */
[----:B------:R-:W-:Y:S02]  /*10e0*/  ISETP.GT.U32.AND P1, PT, R16, R13, PT ;  /* 0x0000000d1000720c */ /* 0x000fe40003f24070 */
[----:B------:R-:W-:-:S03]  /*10f0*/  LOP3.LUT R20, R25, R15, RZ, 0x3c, !PT ;  /* 0x0000000f19147212 */ /* 0x000fc600078e3cff */
[--C-:B------:R-:W-:Y:S01]  /*1100*/  @!P5 IMAD.IADD R27, R27, 0x1, -R11.reuse ;  /* 0x000000011b1bd824 */ /* 0x100fe200078e0a0b */
[----:B------:R-:W-:Y:S02]  /*1110*/  ISETP.GE.AND P6, PT, R20, RZ, PT ;  /* 0x000000ff1400720c */ /* 0x000fe40003fc6270 */
[----:B------:R-:W-:Y:S02]  /*1120*/  @!P2 IADD3 R9, PT, PT, R9, 0x1, RZ ;  /* 0x000000010909a810 */ /* 0x000fe40007ffe0ff */
[----:B------:R-:W-:Y:S01]  /*1130*/  ISETP.GE.U32.AND P2, PT, R27, R16, PT ;  /* 0x000000101b00720c */ /* 0x000fe20003f46070 */
[----:B------:R-:W-:Y:S02]  /*1140*/  @!P0 IMAD.IADD R29, R29, 0x1, -R11 ;  /* 0x000000011d1d8824 */ /* 0x000fe400078e0a0b */
[----:B------:R-:W-:Y:S01]  /*1150*/  @!P1 IADD3 R13, PT, PT, R13, -R11, RZ ;  /* 0x8000000b0d0d9210 */ /* 0x000fe20007ffe0ff */
[----:B------:R-:W-:Y:S01]  /*1160*/  @P3 VIADD R9, R9, 0x1 ;  /* 0x0000000109093836 */ /* 0x000fe20000000000 */
[----:B------:R-:W-:-:S02]  /*1170*/  LOP3.LUT R11, R8, R15, RZ, 0x3c, !PT ;  /* 0x0000000f080b7212 */ /* 0x000fc400078e3cff */
[-C--:B------:R-:W-:Y:S02]  /*1180*/  ISETP.GE.U32.AND P4, PT, R13, R16.reuse, PT ;  /* 0x000000100d00720c */ /* 0x080fe40003f86070 */
[----:B------:R-:W-:Y:S02]  /*1190*/  ISETP.GE.U32.AND P3, PT, R29, R16, PT ;  /* 0x000000101d00720c */ /* 0x000fe40003f66070 */
[-C--:B------:R-:W-:Y:S02]  /*11a0*/  LOP3.LUT R13, R10, R15.reuse, RZ, 0x3c, !PT ;  /* 0x0000000f0a0d7212 */ /* 0x080fe400078e3cff */
[----:B------:R-:W-:Y:S01]  /*11b0*/  @!P5 IADD3 R12, PT, PT, R12, 0x1, RZ ;  /* 0x000000010c0cd810 */ /* 0x000fe20007ffe0ff */
[----:B------:R-:W-:Y:S01]  /*11c0*/  @!P6 IMAD.MOV R9, RZ, RZ, -R9 ;  /* 0x000000ffff09e224 */ /* 0x000fe200078e0a09 */
[----:B------:R-:W-:Y:S02]  /*11d0*/  LOP3.LUT R20, R18, R15, RZ, 0x3c, !PT ;  /* 0x0000000f12147212 */ /* 0x000fe400078e3cff */
[----:B------:R-:W-:-:S02]  /*11e0*/  ISETP.GE.AND P6, PT, R11, RZ, PT ;  /* 0x000000ff0b00720c */ /* 0x000fc40003fc6270 */
[----:B------:R-:W-:Y:S02]  /*11f0*/  ISETP.GE.AND P5, PT, R13, RZ, PT ;  /* 0x000000ff0d00720c */ /* 0x000fe40003fa6270 */
[----:B------:R-:W-:Y:S02]  /*1200*/  @P2 IADD3 R12, PT, PT, R12, 0x1, RZ ;  /* 0x000000010c0c2810 */ /* 0x000fe40007ffe0ff */
[----:B------:R-:W-:Y:S01]  /*1210*/  ISETP.GE.AND P2, PT, R20, RZ, PT ;  /* 0x000000ff1400720c */ /* 0x000fe20003f46270 */
[----:B------:R-:W-:Y:S01]  /*1220*/  @!P0 VIADD R7, R7, 0x1 ;  /* 0x0000000107078836 */ /* 0x000fe20000000000 */
[----:B------:R-:W-:Y:S02]  /*1230*/  @!P1 IADD3 R6, PT, PT, R6, 0x1, RZ ;  /* 0x0000000106069810 */ /* 0x000fe40007ffe0ff */
[----:B------:R-:W-:Y:S01]  /*1240*/  ISETP.NE.AND P0, PT, R15, RZ, PT ;  /* 0x000000ff0f00720c */ /* 0x000fe20003f05270 */
[----:B------:R-:W-:Y:S01]  /*1250*/  @P3 VIADD R7, R7, 0x1 ;  /* 0x0000000107073836 */ /* 0x000fe20000000000 */
[----:B------:R-:W-:-:S02]  /*1260*/  LOP3.LUT R13, RZ, R15, RZ, 0x33, !PT ;  /* 0x0000000fff0d7212 */ /* 0x000fc400078e33ff */
[----:B------:R-:W-:Y:S01]  /*1270*/  @P4 IADD3 R6, PT, PT, R6, 0x1, RZ ;  /* 0x0000000106064810 */ /* 0x000fe20007ffe0ff */
[----:B------:R-:W-:Y:S01]  /*1280*/  @!P5 IMAD.MOV R7, RZ, RZ, -R7 ;  /* 0x000000ffff07d224 */ /* 0x000fe200078e0a07 */
[C---:B------:R-:W-:Y:S02]  /*1290*/  SEL R9, R13.reuse, R9, !P0 ;  /* 0x000000090d097207 */ /* 0x040fe40004000000 */
[----:B------:R-:W-:Y:S02]  /*12a0*/  @!P6 IADD3 R12, PT, PT, -R12, RZ, RZ ;  /* 0x000000ff0c0ce210 */ /* 0x000fe40007ffe1ff */
[----:B------:R-:W-:Y:S01]  /*12b0*/  @!P2 IADD3 R6, PT, PT, -R6, RZ, RZ ;  /* 0x000000ff0606a210 */ /* 0x000fe20007ffe1ff */
[----:B------:R-:W-:Y:S01]  /*12c0*/  IMAD.MOV R20, RZ, RZ, -R9 ;  /* 0x000000ffff147224 */ /* 0x000fe200078e0a09 */
[C---:B------:R-:W-:Y:S02]  /*12d0*/  SEL R11, R13.reuse, R12, !P0 ;  /* 0x0000000c0d0b7207 */ /* 0x040fe40004000000 */
[----:B------:R-:W-:-:S02]  /*12e0*/  SEL R7, R13, R7, !P0 ;  /* 0x000000070d077207 */ /* 0x000fc40004000000 */
[----:B------:R-:W-:Y:S01]  /*12f0*/  SEL R6, R13, R6, !P0 ;  /* 0x000000060d067207 */ /* 0x000fe20004000000 */
[----:B------:R-:W-:Y:S01]  /*1300*/  IMAD R12, R15, R20, R25 ;  /* 0x000000140f0c7224 */ /* 0x000fe200078e0219 */
[----:B------:R-:W-:Y:S01]  /*1310*/  IADD3 R20, PT, PT, -R7, RZ, RZ ;  /* 0x000000ff07147210 */ /* 0x000fe20007ffe1ff */
[----:B------:R-:W-:Y:S02]  /*1320*/  IMAD.MOV R13, RZ, RZ, -R11 ;  /* 0x000000ffff0d7224 */ /* 0x000fe400078e0a0b */
[----:B------:R-:W-:Y:S02]  /*1330*/  IMAD.MOV R25, RZ, RZ, -R6 ;  /* 0x000000ffff197224 */ /* 0x000fe400078e0a06 */
[C---:B------:R-:W-:Y:S02]  /*1340*/  IMAD R8, R15.reuse, R13, R8 ;  /* 0x0000000d0f087224 */ /* 0x040fe400078e0208 */
[C---:B------:R-:W-:Y:S02]  /*1350*/  IMAD R10, R15.reuse, R20, R10 ;  /* 0x000000140f0a7224 */ /* 0x040fe400078e020a */
[----:B------:R-:W-:-:S02]  /*1360*/  IMAD R25, R15, R25, R18 ;  /* 0x000000190f197224 */ /* 0x000fc400078e0212 */
[----:B------:R-:W-:Y:S02]  /*1370*/  IMAD R9, R9, UR4, R12 ;  /* 0x0000000409097c24 */ /* 0x000fe4000f8e020c */
[----:B------:R-:W-:Y:S02]  /*1380*/  IMAD R11, R11, UR4, R8 ;  /* 0x000000040b0b7c24 */ /* 0x000fe4000f8e0208 */
[----:B------:R-:W-:Y:S02]  /*1390*/  IMAD R13, R7, UR4, R10 ;  /* 0x00000004070d7c24 */ /* 0x000fe4000f8e020a */
[----:B------:R-:W-:Y:S02]  /*13a0*/  IMAD R25, R6, UR4, R25 ;  /* 0x0000000406197c24 */ /* 0x000fe4000f8e0219 */
[----:B------:R-:W-:-:S04]  /*13b0*/  IMAD.WIDE R6, R9, 0x4, R4 ;  /* 0x0000000409067825 */ /* 0x000fc800078e0204 */
[----:B------:R-:W-:-:S04]  /*13c0*/  IMAD.WIDE R8, R11, 0x4, R4 ;  /* 0x000000040b087825 */ /* 0x000fc800078e0204 */
[----:B------:R-:W-:-:S04]  /*13d0*/  IMAD.WIDE R10, R13, 0x4, R4 ;  /* 0x000000040d0a7825 */ /* 0x000fc800078e0204 */
[----:B------:R-:W-:Y:S01]  /*13e0*/  IMAD.WIDE R12, R25, 0x4, R4 ;  /* 0x00000004190c7825 */ /* 0x000fe200078e0204 */
        /* <DEDUP_REMOVED lines=8> */
.L_x_10:
        /* <DEDUP_REMOVED lines=9> */
.L_x_12:


//--------------------- .nv.shared.reserved.0     --------------------------
	.section	.nv.shared.reserved.0,"aw",@nobits
	.weak		__nv_reservedSMEM_offset_0_alias
	.size		__nv_reservedSMEM_offset_0_alias, 0, 64
	.other		__nv_reservedSMEM_offset_0_alias,@"STO_CUDA_RESERVED_SHARED STV_DEFAULT"
__nv_reservedSMEM_offset_0_alias:
	.zero		0
	.zero		64


//--------------------- .nv.constant0._Z16set2to1_kernel_1PKfiiPfi --------------------------
	.section	.nv.constant0._Z16set2to1_kernel_1PKfiiPfi,"a",@progbits
	.sectionflags	@""
	.align	4
.nv.constant0._Z16set2to1_kernel_1PKfiiPfi:
	.zero		924


//--------------------- .nv.constant0._Z16set2to1_kernel_4PKfiiPfi --------------------------
	.section	.nv.constant0._Z16set2to1_kernel_4PKfiiPfi,"a",@progbits
	.sectionflags	@""
	.align	4
.nv.constant0._Z16set2to1_kernel_4PKfiiPfi:
	.zero		924


//--------------------- SYMBOLS --------------------------

	.type		.nv.reservedSmem.offset0,@object
	.size		.nv.reservedSmem.offset0,0x4
